//
// Generated by NVIDIA NVVM Compiler
//
// Compiler Build ID: CL-36424714
// Cuda compilation tools, release 13.0, V13.0.88
// Based on NVVM 20.0.0
//

.version 9.0
.target sm_100
.address_size 64

	// .globl	_Z3fooPfii
.const .align 4 .b8 c_sin_table[2048];
.const .align 4 .b8 c_cos_table[2048];
.global .align 4 .b8 __cudart_i2opi_f[24] = {65, 144, 67, 60, 153, 149, 98, 219, 192, 221, 52, 245, 209, 87, 39, 252, 41, 21, 68, 78, 110, 131, 249, 162};

.visible .entry _Z3fooPfii(
	.param .u64 .ptr .align 1 _Z3fooPfii_param_0,
	.param .u32 _Z3fooPfii_param_1,
	.param .u32 _Z3fooPfii_param_2
)
{
	.local .align 4 .b8 	__local_depot0[28];
	.reg .b64 	%SP;
	.reg .b64 	%SPL;
	.reg .pred 	%p<36>;
	.reg .b32 	%r<169>;
	.reg .b32 	%f<93>;
	.reg .b64 	%rd<79>;
	.reg .b64 	%fd<9>;

	mov.u64 	%SPL, __local_depot0;
	ld.param.u64 	%rd30, [_Z3fooPfii_param_0];
	ld.param.u32 	%r55, [_Z3fooPfii_param_1];
	ld.param.u32 	%r56, [_Z3fooPfii_param_2];
	add.u64 	%rd1, %SPL, 0;
	mov.u32 	%r58, %ntid.x;
	mov.u32 	%r59, %ctaid.x;
	mov.u32 	%r60, %tid.x;
	mad.lo.s32 	%r61, %r58, %r59, %r60;
	mov.u32 	%r62, %ntid.y;
	mov.u32 	%r63, %ctaid.y;
	mov.u32 	%r64, %tid.y;
	mad.lo.s32 	%r65, %r62, %r63, %r64;
	mad.lo.s32 	%r1, %r55, %r65, %r61;
	setp.ge.s32 	%p1, %r61, %r55;
	setp.ge.s32 	%p2, %r65, %r56;
	or.pred  	%p3, %p1, %p2;
	@%p3 bra 	$L__BB0_34;
	cvt.rn.f32.s32 	%f19, %r1;
	mul.f32 	%f20, %f19, 0f40490FDB;
	mul.f32 	%f1, %f20, 0f3B800000;
	mul.f32 	%f21, %f1, 0f3F22F983;
	cvt.rni.s32.f32 	%r168, %f21;
	cvt.rn.f32.s32 	%f22, %r168;
	fma.rn.f32 	%f23, %f22, 0fBFC90FDA, %f1;
	fma.rn.f32 	%f24, %f22, 0fB3A22168, %f23;
	fma.rn.f32 	%f92, %f22, 0fA7C234C5, %f24;
	abs.f32 	%f3, %f1;
	setp.ltu.f32 	%p4, %f3, 0f47CE4780;
	mov.u32 	%r156, %r168;
	mov.f32 	%f89, %f92;
	@%p4 bra 	$L__BB0_9;
	setp.neu.f32 	%p5, %f3, 0f7F800000;
	@%p5 bra 	$L__BB0_4;
	mov.f32 	%f27, 0f00000000;
	mul.rn.f32 	%f89, %f1, %f27;
	mov.b32 	%r156, 0;
	bra.uni 	$L__BB0_9;
$L__BB0_4:
	mov.b32 	%r3, %f1;
	shl.b32 	%r68, %r3, 8;
	or.b32  	%r4, %r68, -2147483648;
	mov.b64 	%rd69, 0;
	mov.b32 	%r153, 0;
	mov.u64 	%rd67, __cudart_i2opi_f;
	mov.u64 	%rd68, %rd1;
$L__BB0_5:
	.pragma "nounroll";
	ld.global.nc.u32 	%r69, [%rd67];
	mad.wide.u32 	%rd34, %r69, %r4, %rd69;
	shr.u64 	%rd69, %rd34, 32;
	st.local.u32 	[%rd68], %rd34;
	add.s32 	%r153, %r153, 1;
	add.s64 	%rd68, %rd68, 4;
	add.s64 	%rd67, %rd67, 4;
	setp.ne.s32 	%p6, %r153, 6;
	@%p6 bra 	$L__BB0_5;
	shr.u32 	%r70, %r3, 23;
	st.local.u32 	[%rd1+24], %rd69;
	and.b32  	%r7, %r70, 31;
	and.b32  	%r71, %r70, 224;
	add.s32 	%r72, %r71, -128;
	shr.u32 	%r73, %r72, 5;
	mul.wide.u32 	%rd35, %r73, 4;
	sub.s64 	%rd8, %rd1, %rd35;
	ld.local.u32 	%r154, [%rd8+24];
	ld.local.u32 	%r155, [%rd8+20];
	setp.eq.s32 	%p7, %r7, 0;
	@%p7 bra 	$L__BB0_8;
	shf.l.wrap.b32 	%r154, %r155, %r154, %r7;
	ld.local.u32 	%r74, [%rd8+16];
	shf.l.wrap.b32 	%r155, %r74, %r155, %r7;
$L__BB0_8:
	shr.u32 	%r75, %r154, 30;
	shf.l.wrap.b32 	%r76, %r155, %r154, 2;
	shl.b32 	%r77, %r155, 2;
	shr.u32 	%r78, %r76, 31;
	add.s32 	%r79, %r78, %r75;
	neg.s32 	%r80, %r79;
	setp.lt.s32 	%p8, %r3, 0;
	selp.b32 	%r156, %r80, %r79, %p8;
	xor.b32  	%r81, %r76, %r3;
	shr.s32 	%r82, %r76, 31;
	xor.b32  	%r83, %r82, %r76;
	xor.b32  	%r84, %r82, %r77;
	cvt.u64.u32 	%rd36, %r83;
	shl.b64 	%rd37, %rd36, 32;
	cvt.u64.u32 	%rd38, %r84;
	or.b64  	%rd39, %rd37, %rd38;
	cvt.rn.f64.s64 	%fd1, %rd39;
	mul.f64 	%fd2, %fd1, 0d3BF921FB54442D19;
	cvt.rn.f32.f64 	%f25, %fd2;
	neg.f32 	%f26, %f25;
	setp.lt.s32 	%p9, %r81, 0;
	selp.f32 	%f89, %f26, %f25, %p9;
$L__BB0_9:
	setp.ltu.f32 	%p10, %f3, 0f47CE4780;
	mul.rn.f32 	%f28, %f89, %f89;
	and.b32  	%r86, %r156, 1;
	setp.eq.b32 	%p11, %r86, 1;
	selp.f32 	%f29, 0f3F800000, %f89, %p11;
	fma.rn.f32 	%f30, %f28, %f29, 0f00000000;
	fma.rn.f32 	%f31, %f28, 0f37CBAC00, 0fBAB607ED;
	selp.f32 	%f32, %f31, 0fB94D4153, %p11;
	selp.f32 	%f33, 0f3D2AAABB, 0f3C0885E4, %p11;
	fma.rn.f32 	%f34, %f32, %f28, %f33;
	selp.f32 	%f35, 0fBEFFFFFF, 0fBE2AAAA8, %p11;
	fma.rn.f32 	%f36, %f34, %f28, %f35;
	fma.rn.f32 	%f37, %f36, %f30, %f29;
	and.b32  	%r87, %r156, 2;
	setp.eq.s32 	%p12, %r87, 0;
	mov.f32 	%f38, 0f00000000;
	sub.f32 	%f39, %f38, %f37;
	selp.f32 	%f7, %f37, %f39, %p12;
	mov.u32 	%r160, %r168;
	mov.f32 	%f90, %f92;
	@%p10 bra 	$L__BB0_17;
	setp.neu.f32 	%p13, %f3, 0f7F800000;
	@%p13 bra 	$L__BB0_12;
	mov.f32 	%f42, 0f00000000;
	mul.rn.f32 	%f90, %f1, %f42;
	mov.b32 	%r160, 0;
	bra.uni 	$L__BB0_17;
$L__BB0_12:
	mov.b32 	%r16, %f1;
	shl.b32 	%r89, %r16, 8;
	or.b32  	%r17, %r89, -2147483648;
	mov.b64 	%rd72, 0;
	mov.b32 	%r157, 0;
	mov.u64 	%rd70, __cudart_i2opi_f;
	mov.u64 	%rd71, %rd1;
$L__BB0_13:
	.pragma "nounroll";
	ld.global.nc.u32 	%r90, [%rd70];
	mad.wide.u32 	%rd42, %r90, %r17, %rd72;
	shr.u64 	%rd72, %rd42, 32;
	st.local.u32 	[%rd71], %rd42;
	add.s32 	%r157, %r157, 1;
	add.s64 	%rd71, %rd71, 4;
	add.s64 	%rd70, %rd70, 4;
	setp.ne.s32 	%p14, %r157, 6;
	@%p14 bra 	$L__BB0_13;
	shr.u32 	%r91, %r16, 23;
	st.local.u32 	[%rd1+24], %rd72;
	and.b32  	%r20, %r91, 31;
	and.b32  	%r92, %r91, 224;
	add.s32 	%r93, %r92, -128;
	shr.u32 	%r94, %r93, 5;
	mul.wide.u32 	%rd43, %r94, 4;
	sub.s64 	%rd15, %rd1, %rd43;
	ld.local.u32 	%r158, [%rd15+24];
	ld.local.u32 	%r159, [%rd15+20];
	setp.eq.s32 	%p15, %r20, 0;
	@%p15 bra 	$L__BB0_16;
	shf.l.wrap.b32 	%r158, %r159, %r158, %r20;
	ld.local.u32 	%r95, [%rd15+16];
	shf.l.wrap.b32 	%r159, %r95, %r159, %r20;
$L__BB0_16:
	shr.u32 	%r96, %r158, 30;
	shf.l.wrap.b32 	%r97, %r159, %r158, 2;
	shl.b32 	%r98, %r159, 2;
	shr.u32 	%r99, %r97, 31;
	add.s32 	%r100, %r99, %r96;
	neg.s32 	%r101, %r100;
	setp.lt.s32 	%p16, %r16, 0;
	selp.b32 	%r160, %r101, %r100, %p16;
	xor.b32  	%r102, %r97, %r16;
	shr.s32 	%r103, %r97, 31;
	xor.b32  	%r104, %r103, %r97;
	xor.b32  	%r105, %r103, %r98;
	cvt.u64.u32 	%rd44, %r104;
	shl.b64 	%rd45, %rd44, 32;
	cvt.u64.u32 	%rd46, %r105;
	or.b64  	%rd47, %rd45, %rd46;
	cvt.rn.f64.s64 	%fd3, %rd47;
	mul.f64 	%fd4, %fd3, 0d3BF921FB54442D19;
	cvt.rn.f32.f64 	%f40, %fd4;
	neg.f32 	%f41, %f40;
	setp.lt.s32 	%p17, %r102, 0;
	selp.f32 	%f90, %f41, %f40, %p17;
$L__BB0_17:
	setp.ltu.f32 	%p18, %f3, 0f47CE4780;
	mul.rn.f32 	%f43, %f90, %f90;
	and.b32  	%r107, %r160, 1;
	setp.eq.b32 	%p19, %r107, 1;
	selp.f32 	%f44, 0f3F800000, %f90, %p19;
	fma.rn.f32 	%f45, %f43, %f44, 0f00000000;
	fma.rn.f32 	%f46, %f43, 0f37CBAC00, 0fBAB607ED;
	selp.f32 	%f47, %f46, 0fB94D4153, %p19;
	selp.f32 	%f48, 0f3D2AAABB, 0f3C0885E4, %p19;
	fma.rn.f32 	%f49, %f47, %f43, %f48;
	selp.f32 	%f50, 0fBEFFFFFF, 0fBE2AAAA8, %p19;
	fma.rn.f32 	%f51, %f49, %f43, %f50;
	fma.rn.f32 	%f52, %f51, %f45, %f44;
	and.b32  	%r108, %r160, 2;
	setp.eq.s32 	%p20, %r108, 0;
	mov.f32 	%f53, 0f00000000;
	sub.f32 	%f54, %f53, %f52;
	selp.f32 	%f55, %f52, %f54, %p20;
	mul.f32 	%f11, %f7, %f55;
	mov.u32 	%r164, %r168;
	mov.f32 	%f91, %f92;
	@%p18 bra 	$L__BB0_25;
	setp.neu.f32 	%p21, %f3, 0f7F800000;
	@%p21 bra 	$L__BB0_20;
	mov.f32 	%f58, 0f00000000;
	mul.rn.f32 	%f91, %f1, %f58;
	mov.b32 	%r164, 0;
	bra.uni 	$L__BB0_25;
$L__BB0_20:
	mov.b32 	%r29, %f1;
	shl.b32 	%r110, %r29, 8;
	or.b32  	%r30, %r110, -2147483648;
	mov.b64 	%rd75, 0;
	mov.b32 	%r161, 0;
	mov.u64 	%rd73, __cudart_i2opi_f;
	mov.u64 	%rd74, %rd1;
$L__BB0_21:
	.pragma "nounroll";
	ld.global.nc.u32 	%r111, [%rd73];
	mad.wide.u32 	%rd50, %r111, %r30, %rd75;
	shr.u64 	%rd75, %rd50, 32;
	st.local.u32 	[%rd74], %rd50;
	add.s32 	%r161, %r161, 1;
	add.s64 	%rd74, %rd74, 4;
	add.s64 	%rd73, %rd73, 4;
	setp.ne.s32 	%p22, %r161, 6;
	@%p22 bra 	$L__BB0_21;
	shr.u32 	%r112, %r29, 23;
	st.local.u32 	[%rd1+24], %rd75;
	and.b32  	%r33, %r112, 31;
	and.b32  	%r113, %r112, 224;
	add.s32 	%r114, %r113, -128;
	shr.u32 	%r115, %r114, 5;
	mul.wide.u32 	%rd51, %r115, 4;
	sub.s64 	%rd22, %rd1, %rd51;
	ld.local.u32 	%r162, [%rd22+24];
	ld.local.u32 	%r163, [%rd22+20];
	setp.eq.s32 	%p23, %r33, 0;
	@%p23 bra 	$L__BB0_24;
	shf.l.wrap.b32 	%r162, %r163, %r162, %r33;
	ld.local.u32 	%r116, [%rd22+16];
	shf.l.wrap.b32 	%r163, %r116, %r163, %r33;
$L__BB0_24:
	shr.u32 	%r117, %r162, 30;
	shf.l.wrap.b32 	%r118, %r163, %r162, 2;
	shl.b32 	%r119, %r163, 2;
	shr.u32 	%r120, %r118, 31;
	add.s32 	%r121, %r120, %r117;
	neg.s32 	%r122, %r121;
	setp.lt.s32 	%p24, %r29, 0;
	selp.b32 	%r164, %r122, %r121, %p24;
	xor.b32  	%r123, %r118, %r29;
	shr.s32 	%r124, %r118, 31;
	xor.b32  	%r125, %r124, %r118;
	xor.b32  	%r126, %r124, %r119;
	cvt.u64.u32 	%rd52, %r125;
	shl.b64 	%rd53, %rd52, 32;
	cvt.u64.u32 	%rd54, %r126;
	or.b64  	%rd55, %rd53, %rd54;
	cvt.rn.f64.s64 	%fd5, %rd55;
	mul.f64 	%fd6, %fd5, 0d3BF921FB54442D19;
	cvt.rn.f32.f64 	%f56, %fd6;
	neg.f32 	%f57, %f56;
	setp.lt.s32 	%p25, %r123, 0;
	selp.f32 	%f91, %f57, %f56, %p25;
$L__BB0_25:
	setp.ltu.f32 	%p26, %f3, 0f47CE4780;
	add.s32 	%r128, %r164, 1;
	mul.rn.f32 	%f59, %f91, %f91;
	and.b32  	%r129, %r164, 1;
	setp.eq.b32 	%p27, %r129, 1;
	selp.f32 	%f60, %f91, 0f3F800000, %p27;
	fma.rn.f32 	%f61, %f59, %f60, 0f00000000;
	fma.rn.f32 	%f62, %f59, 0f37CBAC00, 0fBAB607ED;
	selp.f32 	%f63, 0fB94D4153, %f62, %p27;
	selp.f32 	%f64, 0f3C0885E4, 0f3D2AAABB, %p27;
	fma.rn.f32 	%f65, %f63, %f59, %f64;
	selp.f32 	%f66, 0fBE2AAAA8, 0fBEFFFFFF, %p27;
	fma.rn.f32 	%f67, %f65, %f59, %f66;
	fma.rn.f32 	%f68, %f67, %f61, %f60;
	and.b32  	%r130, %r128, 2;
	setp.eq.s32 	%p28, %r130, 0;
	mov.f32 	%f69, 0f00000000;
	sub.f32 	%f70, %f69, %f68;
	selp.f32 	%f15, %f68, %f70, %p28;
	@%p26 bra 	$L__BB0_33;
	setp.neu.f32 	%p29, %f3, 0f7F800000;
	@%p29 bra 	$L__BB0_28;
	mov.f32 	%f73, 0f00000000;
	mul.rn.f32 	%f92, %f1, %f73;
	mov.b32 	%r168, 0;
	bra.uni 	$L__BB0_33;
$L__BB0_28:
	mov.b32 	%r42, %f1;
	shl.b32 	%r132, %r42, 8;
	or.b32  	%r43, %r132, -2147483648;
	mov.b64 	%rd78, 0;
	mov.b32 	%r165, 0;
	mov.u64 	%rd76, __cudart_i2opi_f;
	mov.u64 	%rd77, %rd1;
$L__BB0_29:
	.pragma "nounroll";
	ld.global.nc.u32 	%r133, [%rd76];
	mad.wide.u32 	%rd58, %r133, %r43, %rd78;
	shr.u64 	%rd78, %rd58, 32;
	st.local.u32 	[%rd77], %rd58;
	add.s32 	%r165, %r165, 1;
	add.s64 	%rd77, %rd77, 4;
	add.s64 	%rd76, %rd76, 4;
	setp.ne.s32 	%p30, %r165, 6;
	@%p30 bra 	$L__BB0_29;
	shr.u32 	%r134, %r42, 23;
	st.local.u32 	[%rd1+24], %rd78;
	and.b32  	%r46, %r134, 31;
	and.b32  	%r135, %r134, 224;
	add.s32 	%r136, %r135, -128;
	shr.u32 	%r137, %r136, 5;
	mul.wide.u32 	%rd59, %r137, 4;
	sub.s64 	%rd29, %rd1, %rd59;
	ld.local.u32 	%r166, [%rd29+24];
	ld.local.u32 	%r167, [%rd29+20];
	setp.eq.s32 	%p31, %r46, 0;
	@%p31 bra 	$L__BB0_32;
	shf.l.wrap.b32 	%r166, %r167, %r166, %r46;
	ld.local.u32 	%r138, [%rd29+16];
	shf.l.wrap.b32 	%r167, %r138, %r167, %r46;
$L__BB0_32:
	shr.u32 	%r139, %r166, 30;
	shf.l.wrap.b32 	%r140, %r167, %r166, 2;
	shl.b32 	%r141, %r167, 2;
	shr.u32 	%r142, %r140, 31;
	add.s32 	%r143, %r142, %r139;
	neg.s32 	%r144, %r143;
	setp.lt.s32 	%p32, %r42, 0;
	selp.b32 	%r168, %r144, %r143, %p32;
	xor.b32  	%r145, %r140, %r42;
	shr.s32 	%r146, %r140, 31;
	xor.b32  	%r147, %r146, %r140;
	xor.b32  	%r148, %r146, %r141;
	cvt.u64.u32 	%rd60, %r147;
	shl.b64 	%rd61, %rd60, 32;
	cvt.u64.u32 	%rd62, %r148;
	or.b64  	%rd63, %rd61, %rd62;
	cvt.rn.f64.s64 	%fd7, %rd63;
	mul.f64 	%fd8, %fd7, 0d3BF921FB54442D19;
	cvt.rn.f32.f64 	%f71, %fd8;
	neg.f32 	%f72, %f71;
	setp.lt.s32 	%p33, %r145, 0;
	selp.f32 	%f92, %f72, %f71, %p33;
$L__BB0_33:
	add.s32 	%r150, %r168, 1;
	mul.rn.f32 	%f74, %f92, %f92;
	and.b32  	%r151, %r168, 1;
	setp.eq.b32 	%p34, %r151, 1;
	selp.f32 	%f75, %f92, 0f3F800000, %p34;
	fma.rn.f32 	%f76, %f74, %f75, 0f00000000;
	fma.rn.f32 	%f77, %f74, 0f37CBAC00, 0fBAB607ED;
	selp.f32 	%f78, 0fB94D4153, %f77, %p34;
	selp.f32 	%f79, 0f3C0885E4, 0f3D2AAABB, %p34;
	fma.rn.f32 	%f80, %f78, %f74, %f79;
	selp.f32 	%f81, 0fBE2AAAA8, 0fBEFFFFFF, %p34;
	fma.rn.f32 	%f82, %f80, %f74, %f81;
	fma.rn.f32 	%f83, %f82, %f76, %f75;
	and.b32  	%r152, %r150, 2;
	setp.eq.s32 	%p35, %r152, 0;
	mov.f32 	%f84, 0f00000000;
	sub.f32 	%f85, %f84, %f83;
	selp.f32 	%f86, %f83, %f85, %p35;
	mul.f32 	%f87, %f15, %f86;
	sub.f32 	%f88, %f11, %f87;
	cvta.to.global.u64 	%rd64, %rd30;
	mul.wide.s32 	%rd65, %r1, 4;
	add.s64 	%rd66, %rd64, %rd65;
	st.global.f32 	[%rd66], %f88;
$L__BB0_34:
	ret;

}
	// .globl	_Z11fooConstantPfii
.visible .entry _Z11fooConstantPfii(
	.param .u64 .ptr .align 1 _Z11fooConstantPfii_param_0,
	.param .u32 _Z11fooConstantPfii_param_1,
	.param .u32 _Z11fooConstantPfii_param_2
)
{
	.reg .pred 	%p<4>;
	.reg .b32 	%r<19>;
	.reg .b32 	%f<6>;
	.reg .b64 	%rd<10>;

	ld.param.u64 	%rd1, [_Z11fooConstantPfii_param_0];
	ld.param.u32 	%r2, [_Z11fooConstantPfii_param_1];
	ld.param.u32 	%r3, [_Z11fooConstantPfii_param_2];
	mov.u32 	%r5, %ntid.x;
	mov.u32 	%r6, %ctaid.x;
	mov.u32 	%r7, %tid.x;
	mad.lo.s32 	%r8, %r5, %r6, %r7;
	mov.u32 	%r9, %ntid.y;
	mov.u32 	%r10, %ctaid.y;
	mov.u32 	%r11, %tid.y;
	mad.lo.s32 	%r12, %r9, %r10, %r11;
	mad.lo.s32 	%r1, %r2, %r12, %r8;
	setp.ge.s32 	%p1, %r8, %r2;
	setp.ge.s32 	%p2, %r12, %r3;
	or.pred  	%p3, %p1, %p2;
	@%p3 bra 	$L__BB1_2;
	cvta.to.global.u64 	%rd2, %rd1;
	shr.s32 	%r14, %r1, 31;
	shr.u32 	%r15, %r14, 23;
	add.s32 	%r16, %r1, %r15;
	and.b32  	%r17, %r16, -512;
	sub.s32 	%r18, %r1, %r17;
	mul.wide.s32 	%rd3, %r18, 4;
	mov.u64 	%rd4, c_sin_table;
	add.s64 	%rd5, %rd4, %rd3;
	ld.const.f32 	%f1, [%rd5];
	mul.f32 	%f2, %f1, %f1;
	mov.u64 	%rd6, c_cos_table;
	add.s64 	%rd7, %rd6, %rd3;
	ld.const.f32 	%f3, [%rd7];
	mul.f32 	%f4, %f3, %f3;
	sub.f32 	%f5, %f2, %f4;
	mul.wide.s32 	%rd8, %r1, 4;
	add.s64 	%rd9, %rd2, %rd8;
	st.global.f32 	[%rd9], %f5;
$L__BB1_2:
	ret;

}


// ===== COMPILED SASS (sm_100) =====

	.target	sm_100

	.elftype	@"ET_EXEC"


//--------------------- .note.nv.tkinfo           --------------------------
	.section	.note.nv.tkinfo,"",@"SHT_NOTE"
	.sectionflags	@"SHF_NOTE_NV_TKINFO"
	.tkinfo
        /*0018*/ 	.word	0x00000002
        /*0030*/ 	.string	""
        /*0030*/ 	.string	"ptxas"
        /*0030*/ 	.string	"Cuda compilation tools, release 13.0, V13.0.88"
        /*0030*/ 	.string	"Build cuda_13.0.r13.0/compiler.36424714_0"
        /*0030*/ 	.string	"-arch sm_100 -m 64 "



//--------------------- .note.nv.cuinfo           --------------------------
	.section	.note.nv.cuinfo,"",@"SHT_NOTE"
	.sectionflags	@"SHF_NOTE_NV_CUINFO"
        /*0018*/ 	.short	0x0002
        /*001a*/ 	.short	0x0064
        /*001c*/ 	.short	0x0082
	.zero		2


//--------------------- .nv.info                  --------------------------
	.section	.nv.info,"",@"SHT_CUDA_INFO"
	.align	4


	//----- nvinfo : EIATTR_REGCOUNT
	.align		4
        /*0000*/ 	.byte	0x04, 0x2f
        /*0002*/ 	.short	(.L_4 - .L_3)
	.align		4
.L_3:
        /*0004*/ 	.word	index@(_Z3fooPfii)
        /*0008*/ 	.word	0x0000001a


	//----- nvinfo : EIATTR_FRAME_SIZE
	.align		4
.L_4:
        /*000c*/ 	.byte	0x04, 0x11
        /*000e*/ 	.short	(.L_6 - .L_5)
	.align		4
.L_5:
        /*0010*/ 	.word	index@(_Z3fooPfii)
        /*0014*/ 	.word	0x00000000


	//----- nvinfo : EIATTR_REGCOUNT
	.align		4
.L_6:
        /*0018*/ 	.byte	0x04, 0x2f
        /*001a*/ 	.short	(.L_8 - .L_7)
	.align		4
.L_7:
        /*001c*/ 	.word	index@(_Z11fooConstantPfii)
        /*0020*/ 	.word	0x0000000a


	//----- nvinfo : EIATTR_FRAME_SIZE
	.align		4
.L_8:
        /*0024*/ 	.byte	0x04, 0x11
        /*0026*/ 	.short	(.L_10 - .L_9)
	.align		4
.L_9:
        /*0028*/ 	.word	index@(_Z11fooConstantPfii)
        /*002c*/ 	.word	0x00000000


	//----- nvinfo : EIATTR_MIN_STACK_SIZE
	.align		4
.L_10:
        /*0030*/ 	.byte	0x04, 0x12
        /*0032*/ 	.short	(.L_12 - .L_11)
	.align		4
.L_11:
        /*0034*/ 	.word	index@(_Z11fooConstantPfii)
        /*0038*/ 	.word	0x00000000


	//----- nvinfo : EIATTR_MIN_STACK_SIZE
	.align		4
.L_12:
        /*003c*/ 	.byte	0x04, 0x12
        /*003e*/ 	.short	(.L_14 - .L_13)
	.align		4
.L_13:
        /*0040*/ 	.word	index@(_Z3fooPfii)
        /*0044*/ 	.word	0x00000000
.L_14:


//--------------------- .nv.compat                --------------------------
	.section	.nv.compat,"",@"SHT_CUDA_COMPAT_INFO"
	.align	4
        /*0000*/ 	.byte	0x02, 0x09, 0x00, 0x00, 0x02, 0x02, 0x01, 0x00, 0x02, 0x05, 0x05, 0x00, 0x03, 0x07, 0x01, 0x01
        /*0010*/ 	.byte	0x02, 0x03, 0x00, 0x00, 0x02, 0x06, 0x01, 0x00, 0x04, 0x0b, 0x08, 0x00, 0x01, 0x00, 0x00, 0x00
        /*0020*/ 	.byte	0x00, 0x00, 0x00, 0x00


//--------------------- .nv.info._Z11fooConstantPfii --------------------------
	.section	.nv.info._Z11fooConstantPfii,"",@"SHT_CUDA_INFO"
	.sectionflags	@""
	.align	4


	//----- nvinfo : EIATTR_CUDA_API_VERSION
	.align		4
        /*0000*/ 	.byte	0x04, 0x37
        /*0002*/ 	.short	(.L_16 - .L_15)
.L_15:
        /*0004*/ 	.word	0x00000082


	//----- nvinfo : EIATTR_KPARAM_INFO
	.align		4
.L_16:
        /*0008*/ 	.byte	0x04, 0x17
        /*000a*/ 	.short	(.L_18 - .L_17)
.L_17:
        /*000c*/ 	.word	0x00000000
        /*0010*/ 	.short	0x0002
        /*0012*/ 	.short	0x000c
        /*0014*/ 	.byte	0x00, 0xf0, 0x11, 0x00


	//----- nvinfo : EIATTR_KPARAM_INFO
	.align		4
.L_18:
        /*0018*/ 	.byte	0x04, 0x17
        /*001a*/ 	.short	(.L_20 - .L_19)
.L_19:
        /*001c*/ 	.word	0x00000000
        /*0020*/ 	.short	0x0001
        /*0022*/ 	.short	0x0008
        /*0024*/ 	.byte	0x00, 0xf0, 0x11, 0x00


	//----- nvinfo : EIATTR_KPARAM_INFO
	.align		4
.L_20:
        /*0028*/ 	.byte	0x04, 0x17
        /*002a*/ 	.short	(.L_22 - .L_21)
.L_21:
        /*002c*/ 	.word	0x00000000
        /*0030*/ 	.short	0x0000
        /*0032*/ 	.short	0x0000
        /*0034*/ 	.byte	0x00, 0xf5, 0x21, 0x00


	//----- nvinfo : EIATTR_SPARSE_MMA_MASK
	.align		4
.L_22:
        /*0038*/ 	.byte	0x03, 0x50
        /*003a*/ 	.short	0x0000


	//----- nvinfo : EIATTR_MAXREG_COUNT
	.align		4
        /*003c*/ 	.byte	0x03, 0x1b
        /*003e*/ 	.short	0x00ff


	//----- nvinfo : EIATTR_MERCURY_ISA_VERSION
	.align		4
        /*0040*/ 	.byte	0x03, 0x5f
        /*0042*/ 	.short	0x0101


	//----- nvinfo : EIATTR_VRC_CTA_INIT_COUNT
	.align		4
        /*0044*/ 	.byte	0x02, 0x4a
	.zero		1
	.zero		1


	//----- nvinfo : EIATTR_EXIT_INSTR_OFFSETS
	.align		4
        /*0048*/ 	.byte	0x04, 0x1c
        /*004a*/ 	.short	(.L_24 - .L_23)


	//   ....[0]....
.L_23:
        /*004c*/ 	.word	0x000000d0


	//   ....[1]....
        /*0050*/ 	.word	0x000001b0


	//----- nvinfo : EIATTR_CBANK_PARAM_SIZE
	.align		4
.L_24:
        /*0054*/ 	.byte	0x03, 0x19
        /*0056*/ 	.short	0x0010


	//----- nvinfo : EIATTR_PARAM_CBANK
	.align		4
        /*0058*/ 	.byte	0x04, 0x0a
        /*005a*/ 	.short	(.L_26 - .L_25)
	.align		4
.L_25:
        /*005c*/ 	.word	index@(.nv.constant0._Z11fooConstantPfii)
        /*0060*/ 	.short	0x0380
        /*0062*/ 	.short	0x0010


	//----- nvinfo : EIATTR_SW_WAR
	.align		4
.L_26:
        /*0064*/ 	.byte	0x04, 0x36
        /*0066*/ 	.short	(.L_28 - .L_27)
.L_27:
        /*0068*/ 	.word	0x00000008
.L_28:


//--------------------- .nv.info._Z3fooPfii       --------------------------
	.section	.nv.info._Z3fooPfii,"",@"SHT_CUDA_INFO"
	.sectionflags	@""
	.align	4


	//----- nvinfo : EIATTR_CUDA_API_VERSION
	.align		4
        /*0000*/ 	.byte	0x04, 0x37
        /*0002*/ 	.short	(.L_30 - .L_29)
.L_29:
        /*0004*/ 	.word	0x00000082


	//----- nvinfo : EIATTR_KPARAM_INFO
	.align		4
.L_30:
        /*0008*/ 	.byte	0x04, 0x17
        /*000a*/ 	.short	(.L_32 - .L_31)
.L_31:
        /*000c*/ 	.word	0x00000000
        /*0010*/ 	.short	0x0002
        /*0012*/ 	.short	0x000c
        /*0014*/ 	.byte	0x00, 0xf0, 0x11, 0x00


	//----- nvinfo : EIATTR_KPARAM_INFO
	.align		4
.L_32:
        /*0018*/ 	.byte	0x04, 0x17
        /*001a*/ 	.short	(.L_34 - .L_33)
.L_33:
        /*001c*/ 	.word	0x00000000
        /*0020*/ 	.short	0x0001
        /*0022*/ 	.short	0x0008
        /*0024*/ 	.byte	0x00, 0xf0, 0x11, 0x00


	//----- nvinfo : EIATTR_KPARAM_INFO
	.align		4
.L_34:
        /*0028*/ 	.byte	0x04, 0x17
        /*002a*/ 	.short	(.L_36 - .L_35)
.L_35:
        /*002c*/ 	.word	0x00000000
        /*0030*/ 	.short	0x0000
        /*0032*/ 	.short	0x0000
        /*0034*/ 	.byte	0x00, 0xf5, 0x21, 0x00


	//----- nvinfo : EIATTR_SPARSE_MMA_MASK
	.align		4
.L_36:
        /*0038*/ 	.byte	0x03, 0x50
        /*003a*/ 	.short	0x0000


	//----- nvinfo : EIATTR_MAXREG_COUNT
	.align		4
        /*003c*/ 	.byte	0x03, 0x1b
        /*003e*/ 	.short	0x00ff


	//----- nvinfo : EIATTR_MERCURY_ISA_VERSION
	.align		4
        /*0040*/ 	.byte	0x03, 0x5f
        /*0042*/ 	.short	0x0101


	//----- nvinfo : EIATTR_VRC_CTA_INIT_COUNT
	.align		4
        /*0044*/ 	.byte	0x02, 0x4a
	.zero		1
	.zero		1


	//----- nvinfo : EIATTR_EXIT_INSTR_OFFSETS
	.align		4
        /*0048*/ 	.byte	0x04, 0x1c
        /*004a*/ 	.short	(.L_38 - .L_37)


	//   ....[0]....
.L_37:
        /*004c*/ 	.word	0x000000d0


	//   ....[1]....
        /*0050*/ 	.word	0x00001ee0


	//----- nvinfo : EIATTR_CRS_STACK_SIZE
	.align		4
.L_38:
        /*0054*/ 	.byte	0x04, 0x1e
        /*0056*/ 	.short	(.L_40 - .L_39)
.L_39:
        /*0058*/ 	.word	0x00000000


	//----- nvinfo : EIATTR_CBANK_PARAM_SIZE
	.align		4
.L_40:
        /*005c*/ 	.byte	0x03, 0x19
        /*005e*/ 	.short	0x0010


	//----- nvinfo : EIATTR_PARAM_CBANK
	.align		4
        /*0060*/ 	.byte	0x04, 0x0a
        /*0062*/ 	.short	(.L_42 - .L_41)
	.align		4
.L_41:
        /*0064*/ 	.word	index@(.nv.constant0._Z3fooPfii)
        /*0068*/ 	.short	0x0380
        /*006a*/ 	.short	0x0010


	//----- nvinfo : EIATTR_SW_WAR
	.align		4
.L_42:
        /*006c*/ 	.byte	0x04, 0x36
        /*006e*/ 	.short	(.L_44 - .L_43)
.L_43:
        /*0070*/ 	.word	0x00000008
.L_44:


//--------------------- .nv.callgraph             --------------------------
	.section	.nv.callgraph,"",@"SHT_CUDA_CALLGRAPH"
	.align	4
	.sectionentsize	8
	.align		4
        /*0000*/ 	.word	0x00000000
	.align		4
        /*0004*/ 	.word	0xffffffff
	.align		4
        /*0008*/ 	.word	0x00000000
	.align		4
        /*000c*/ 	.word	0xfffffffe
	.align		4
        /*0010*/ 	.word	0x00000000
	.align		4
        /*0014*/ 	.word	0xfffffffd
	.align		4
        /*0018*/ 	.word	0x00000000
	.align		4
        /*001c*/ 	.word	0xfffffffc


//--------------------- .nv.constant3             --------------------------
	.section	.nv.constant3,"a",@progbits
	.align	4
.nv.constant3:
	.type		c_sin_table,@object
	.size		c_sin_table,(c_cos_table - c_sin_table)
c_sin_table:
	.zero		2048
	.type		c_cos_table,@object
	.size		c_cos_table,(.L_1 - c_cos_table)
c_cos_table:
	.zero		2048
.L_1:


//--------------------- .nv.constant4             --------------------------
	.section	.nv.constant4,"a",@progbits
	.align	8
	.align		8
.nv.constant4:
        /*0000*/ 	.dword	__cudart_i2opi_f


//--------------------- .text._Z11fooConstantPfii --------------------------
	.section	.text._Z11fooConstantPfii,"ax",@progbits
	.align	128
        .global         _Z11fooConstantPfii
        .type           _Z11fooConstantPfii,@function
        .size           _Z11fooConstantPfii,(.L_x_22 - _Z11fooConstantPfii)
        .other          _Z11fooConstantPfii,@"STO_CUDA_ENTRY STV_DEFAULT"
_Z11fooConstantPfii:
.text._Z11fooConstantPfii:
[----:B------:R-:W-:Y:S01]  /*0000*/  LDC R1, c[0x0][0x37c] ;  /* 0x0000df00ff017b82 */ /* 0x000fe20000000800 */
[----:B------:R-:W0:Y:S01]  /*0010*/  S2R R3, SR_CTAID.Y ;  /* 0x0000000000037919 */ /* 0x000e220000002600 */
[----:B------:R-:W1:Y:S01]  /*0020*/  LDCU UR4, c[0x0][0x360] ;  /* 0x00006c00ff0477ac */ /* 0x000e620008000800 */
[----:B------:R-:W0:Y:S01]  /*0030*/  S2R R2, SR_TID.Y ;  /* 0x0000000000027919 */ /* 0x000e220000002200 */
[----:B------:R-:W0:Y:S01]  /*0040*/  LDCU UR5, c[0x0][0x364] ;  /* 0x00006c80ff0577ac */ /* 0x000e220008000800 */
[----:B------:R-:W1:Y:S01]  /*0050*/  S2R R0, SR_CTAID.X ;  /* 0x0000000000007919 */ /* 0x000e620000002500 */
[----:B------:R-:W2:Y:S01]  /*0060*/  LDCU.64 UR6, c[0x0][0x388] ;  /* 0x00007100ff0677ac */ /* 0x000ea20008000a00 */
[----:B------:R-:W1:Y:S01]  /*0070*/  S2R R5, SR_TID.X ;  /* 0x0000000000057919 */ /* 0x000e620000002100 */
[----:B0-----:R-:W-:-:S05]  /*0080*/  IMAD R3, R3, UR5, R2 ;  /* 0x0000000503037c24 */ /* 0x001fca000f8e0202 */
[----:B--2---:R-:W-:Y:S01]  /*0090*/  ISETP.GE.AND P0, PT, R3, UR7, PT ;  /* 0x0000000703007c0c */ /* 0x004fe2000bf06270 */
[----:B-1----:R-:W-:-:S04]  /*00a0*/  IMAD R0, R0, UR4, R5 ;  /* 0x0000000400007c24 */ /* 0x002fc8000f8e0205 */
[----:B------:R-:W-:Y:S01]  /*00b0*/  IMAD R5, R3, UR6, R0 ;  /* 0x0000000603057c24 */ /* 0x000fe2000f8e0200 */
[----:B------:R-:W-:-:S13]  /*00c0*/  ISETP.GE.OR P0, PT, R0, UR6, P0 ;  /* 0x0000000600007c0c */ /* 0x000fda0008706670 */
[----:B------:R-:W-:Y:S05]  /*00d0*/  @P0 EXIT ;  /* 0x000000000000094d */ /* 0x000fea0003800000 */
[----:B------:R-:W-:Y:S01]  /*00e0*/  SHF.R.S32.HI R0, RZ, 0x1f, R5 ;  /* 0x0000001fff007819 */ /* 0x000fe20000011405 */
[----:B------:R-:W0:Y:S01]  /*00f0*/  LDC.64 R2, c[0x0][0x380] ;  /* 0x0000e000ff027b82 */ /* 0x000e220000000a00 */
[----:B------:R-:W1:Y:S02]  /*0100*/  LDCU.64 UR4, c[0x0][0x358] ;  /* 0x00006b00ff0477ac */ /* 0x000e640008000a00 */
[----:B------:R-:W-:-:S04]  /*0110*/  LEA.HI R0, R0, R5, RZ, 0x9 ;  /* 0x0000000500007211 */ /* 0x000fc800078f48ff */
[----:B------:R-:W-:-:S04]  /*0120*/  LOP3.LUT R0, R0, 0xfffffe00, RZ, 0xc0, !PT ;  /* 0xfffffe0000007812 */ /* 0x000fc800078ec0ff */
[----:B------:R-:W-:-:S04]  /*0130*/  IADD3 R0, PT, PT, R5, -R0, RZ ;  /* 0x8000000005007210 */ /* 0x000fc80007ffe0ff */
[----:B------:R-:W-:-:S04]  /*0140*/  SHF.L.U32 R0, R0, 0x2, RZ ;  /* 0x0000000200007819 */ /* 0x000fc800000006ff */
[----:B------:R-:W2:Y:S01]  /*0150*/  LDC R6, c[0x3][R0+0x800] ;  /* 0x00c2000000067b82 */ /* 0x000ea20000000800 */
[----:B0-----:R-:W-:-:S07]  /*0160*/  IMAD.WIDE R2, R5, 0x4, R2 ;  /* 0x0000000405027825 */ /* 0x001fce00078e0202 */
[----:B------:R-:W0:Y:S01]  /*0170*/  LDC R4, c[0x3][R0] ;  /* 0x00c0000000047b82 */ /* 0x000e220000000800 */
[----:B--2---:R-:W-:-:S04]  /*0180*/  FMUL R7, R6, R6 ;  /* 0x0000000606077220 */ /* 0x004fc80000400000 */
[----:B0-----:R-:W-:-:S05]  /*0190*/  FFMA R7, R4, R4, -R7 ;  /* 0x0000000404077223 */ /* 0x001fca0000000807 */
[----:B-1----:R-:W-:Y:S01]  /*01a0*/  STG.E desc[UR4][R2.64], R7 ;  /* 0x0000000702007986 */ /* 0x002fe2000c101904 */
[----:B------:R-:W-:Y:S05]  /*01b0*/  EXIT ;  /* 0x000000000000794d */ /* 0x000fea0003800000 */
.L_x_0:
[----:B------:R-:W-:-:S00]  /*01c0*/  BRA `(.L_x_0) ;  /* 0xfffffffc00fc7947 */ /* 0x000fc0000383ffff */
[----:B------:R-:W-:-:S00]  /*01d0*/  NOP ;  /* 0x0000000000007918 */ /* 0x000fc00000000000 */
        /* <DEDUP_REMOVED lines=10> */
.L_x_22:


//--------------------- .text._Z3fooPfii          --------------------------
	.section	.text._Z3fooPfii,"ax",@progbits
	.align	128
        .global         _Z3fooPfii
        .type           _Z3fooPfii,@function
        .size           _Z3fooPfii,(.L_x_23 - _Z3fooPfii)
        .other          _Z3fooPfii,@"STO_CUDA_ENTRY STV_DEFAULT"
_Z3fooPfii:
.text._Z3fooPfii:
        /* <DEDUP_REMOVED lines=10> */
[----:B-1----:R-:W-:-:S05]  /*00a0*/  IMAD R2, R2, UR4, R5 ;  /* 0x0000000402027c24 */ /* 0x002fca000f8e0205 */
[----:B------:R-:W-:Y:S01]  /*00b0*/  ISETP.GE.OR P0, PT, R2, UR6, P0 ;  /* 0x0000000602007c0c */ /* 0x000fe20008706670 */
[----:B------:R-:W-:-:S12]  /*00c0*/  IMAD R2, R3, UR6, R2 ;  /* 0x0000000603027c24 */ /* 0x000fd8000f8e0202 */
[----:B------:R-:W-:Y:S05]  /*00d0*/  @P0 EXIT ;  /* 0x000000000000094d */ /* 0x000fea0003800000 */
[----:B------:R-:W-:Y:S01]  /*00e0*/  I2FP.F32.S32 R0, R2 ;  /* 0x0000000200007245 */ /* 0x000fe20000201400 */
[----:B------:R-:W0:Y:S01]  /*00f0*/  LDCU.64 UR6, c[0x0][0x358] ;  /* 0x00006b00ff0677ac */ /* 0x000e220008000a00 */
[----:B------:R-:W-:Y:S03]  /*0100*/  BSSY.RECONVERGENT B0, `(.L_x_1) ;  /* 0x000006e000007945 */ /* 0x000fe60003800200 */
[----:B------:R-:W-:-:S04]  /*0110*/  FMUL R0, R0, 3.1415927410125732422 ;  /* 0x40490fdb00007820 */ /* 0x000fc80000400000 */
[----:B------:R-:W-:-:S04]  /*0120*/  FMUL R5, R0, 0.00390625 ;  /* 0x3b80000000057820 */ /* 0x000fc80000400000 */
[C---:B------:R-:W-:Y:S01]  /*0130*/  FMUL R0, R5.reuse, 0.63661974668502807617 ;  /* 0x3f22f98305007820 */ /* 0x040fe20000400000 */
[----:B------:R-:W-:-:S05]  /*0140*/  FSETP.GE.AND P0, PT, |R5|, 105615, PT ;  /* 0x47ce47800500780b */ /* 0x000fca0003f06200 */
[----:B------:R-:W1:Y:S02]  /*0150*/  F2I.NTZ R0, R0 ;  /* 0x0000000000007305 */ /* 0x000e640000203100 */
[----:B-1----:R-:W-:Y:S01]  /*0160*/  I2FP.F32.S32 R4, R0 ;  /* 0x0000000000047245 */ /* 0x002fe20000201400 */
[----:B------:R-:W-:-:S04]  /*0170*/  IMAD.MOV.U32 R6, RZ, RZ, R0 ;  /* 0x000000ffff067224 */ /* 0x000fc800078e0000 */
[----:B------:R-:W-:-:S04]  /*0180*/  FFMA R3, R4, -1.5707962512969970703, R5 ;  /* 0xbfc90fda04037823 */ /* 0x000fc80000000005 */
[----:B------:R-:W-:-:S04]  /*0190*/  FFMA R3, R4, -7.5497894158615963534e-08, R3 ;  /* 0xb3a2216804037823 */ /* 0x000fc80000000003 */
[----:B------:R-:W-:Y:S01]  /*01a0*/  FFMA R7, R4, -5.3903029534742383927e-15, R3 ;  /* 0xa7c234c504077823 */ /* 0x000fe20000000003 */
[----:B------:R-:W-:-:S03]  /*01b0*/  P2R R3, PR, RZ, 0x1 ;  /* 0x00000001ff037803 */ /* 0x000fc60000000000 */
[----:B------:R-:W-:Y:S01]  /*01c0*/  IMAD.MOV.U32 R10, RZ, RZ, R7 ;  /* 0x000000ffff0a7224 */ /* 0x000fe200078e0007 */
[----:B0-----:R-:W-:Y:S06]  /*01d0*/  @!P0 BRA `(.L_x_2) ;  /* 0x0000000400808947 */ /* 0x001fec0003800000 */
[----:B------:R-:W-:-:S13]  /*01e0*/  FSETP.NEU.AND P0, PT, |R5|, +INF , PT ;  /* 0x7f8000000500780b */ /* 0x000fda0003f0d200 */
[----:B------:R-:W-:Y:S01]  /*01f0*/  @!P0 FMUL R10, RZ, R5 ;  /* 0x00000005ff0a8220 */ /* 0x000fe20000400000 */
[----:B------:R-:W-:Y:S01]  /*0200*/  @!P0 IMAD.MOV.U32 R0, RZ, RZ, RZ ;  /* 0x000000ffff008224 */ /* 0x000fe200078e00ff */
[----:B------:R-:W-:Y:S06]  /*0210*/  @!P0 BRA `(.L_x_2) ;  /* 0x0000000400708947 */ /* 0x000fec0003800000 */
[----:B------:R-:W-:Y:S01]  /*0220*/  IMAD.SHL.U32 R3, R5, 0x100, RZ ;  /* 0x0000010005037824 */ /* 0x000fe200078e00ff */
[----:B------:R-:W0:Y:S01]  /*0230*/  LDCU.64 UR8, c[0x4][URZ] ;  /* 0x01000000ff0877ac */ /* 0x000e220008000a00 */
[----:B------:R-:W-:Y:S02]  /*0240*/  IMAD.MOV.U32 R0, RZ, RZ, RZ ;  /* 0x000000ffff007224 */ /* 0x000fe400078e00ff */
[----:B------:R-:W-:Y:S01]  /*0250*/  IMAD.MOV.U32 R17, RZ, RZ, RZ ;  /* 0x000000ffff117224 */ /* 0x000fe200078e00ff */
[----:B------:R-:W-:Y:S01]  /*0260*/  LOP3.LUT R3, R3, 0x80000000, RZ, 0xfc, !PT ;  /* 0x8000000003037812 */ /* 0x000fe200078efcff */
[----:B------:R-:W-:Y:S01]  /*0270*/  UMOV UR5, URZ ;  /* 0x000000ff00057c82 */ /* 0x000fe20008000000 */
[----:B------:R-:W-:-:S05]  /*0280*/  UMOV UR4, URZ ;  /* 0x000000ff00047c82 */ /* 0x000fca0008000000 */
.L_x_3:
[----:B0-----:R-:W-:Y:S02]  /*0290*/  IMAD.U32 R10, RZ, RZ, UR8 ;  /* 0x00000008ff0a7e24 */ /* 0x001fe4000f8e00ff */
[----:B------:R-:W-:-:S05]  /*02a0*/  IMAD.U32 R11, RZ, RZ, UR9 ;  /* 0x00000009ff0b7e24 */ /* 0x000fca000f8e00ff */
[----:B------:R-:W2:Y:S01]  /*02b0*/  LDG.E.CONSTANT R8, desc[UR6][R10.64] ;  /* 0x000000060a087981 */ /* 0x000ea2000c1e9900 */
[----:B------:R-:W-:Y:S01]  /*02c0*/  UIADD3 UR4, UPT, UPT, UR4, 0x1, URZ ;  /* 0x0000000104047890 */ /* 0x000fe2000fffe0ff */
[C---:B------:R-:W-:Y:S01]  /*02d0*/  ISETP.EQ.AND P0, PT, R17.reuse, RZ, PT ;  /* 0x000000ff1100720c */ /* 0x040fe20003f02270 */
[----:B------:R-:W-:Y:S01]  /*02e0*/  UIADD3 UR8, UP1, UPT, UR8, 0x4, URZ ;  /* 0x0000000408087890 */ /* 0x000fe2000ff3e0ff */
[C---:B------:R-:W-:Y:S01]  /*02f0*/  ISETP.EQ.AND P1, PT, R17.reuse, 0x4, PT ;  /* 0x000000041100780c */ /* 0x040fe20003f22270 */
[----:B------:R-:W-:Y:S01]  /*0300*/  UISETP.NE.AND UP0, UPT, UR4, 0x6, UPT ;  /* 0x000000060400788c */ /* 0x000fe2000bf05270 */
[C---:B------:R-:W-:Y:S01]  /*0310*/  ISETP.EQ.AND P3, PT, R17.reuse, 0xc, PT ;  /* 0x0000000c1100780c */ /* 0x040fe20003f62270 */
[----:B------:R-:W-:Y:S01]  /*0320*/  UIADD3.X UR9, UPT, UPT, URZ, UR9, URZ, UP1, !UPT ;  /* 0x00000009ff097290 */ /* 0x000fe20008ffe4ff */
[C---:B------:R-:W-:Y:S02]  /*0330*/  ISETP.EQ.AND P4, PT, R17.reuse, 0x10, PT ;  /* 0x000000101100780c */ /* 0x040fe40003f82270 */
[----:B------:R-:W-:Y:S01]  /*0340*/  ISETP.EQ.AND P5, PT, R17, 0x14, PT ;  /* 0x000000141100780c */ /* 0x000fe20003fa2270 */
[----:B--2---:R-:W-:-:S03]  /*0350*/  IMAD.WIDE.U32 R8, R8, R3, RZ ;  /* 0x0000000308087225 */ /* 0x004fc600078e00ff */
[----:B------:R-:W-:-:S04]  /*0360*/  IADD3 R8, P2, PT, R8, R0, RZ ;  /* 0x0000000008087210 */ /* 0x000fc80007f5e0ff */
[----:B------:R-:W-:Y:S01]  /*0370*/  IADD3.X R0, PT, PT, R9, UR5, RZ, P2, !PT ;  /* 0x0000000509007c10 */ /* 0x000fe200097fe4ff */
[--C-:B------:R-:W-:Y:S01]  /*0380*/  @P0 IMAD.MOV.U32 R4, RZ, RZ, R8.reuse ;  /* 0x000000ffff040224 */ /* 0x100fe200078e0008 */
[C---:B------:R-:W-:Y:S01]  /*0390*/  ISETP.EQ.AND P2, PT, R17.reuse, 0x8, PT ;  /* 0x000000081100780c */ /* 0x040fe20003f42270 */
[--C-:B------:R-:W-:Y:S01]  /*03a0*/  @P3 IMAD.MOV.U32 R14, RZ, RZ, R8.reuse ;  /* 0x000000ffff0e3224 */ /* 0x100fe200078e0008 */
[----:B------:R-:W-:Y:S01]  /*03b0*/  @P1 MOV R16, R8 ;  /* 0x0000000800101202 */ /* 0x000fe20000000f00 */
[--C-:B------:R-:W-:Y:S02]  /*03c0*/  @P4 IMAD.MOV.U32 R13, RZ, RZ, R8.reuse ;  /* 0x000000ffff0d4224 */ /* 0x100fe400078e0008 */
[----:B------:R-:W-:Y:S02]  /*03d0*/  @P5 IMAD.MOV.U32 R12, RZ, RZ, R8 ;  /* 0x000000ffff0c5224 */ /* 0x000fe400078e0008 */
[----:B------:R-:W-:-:S06]  /*03e0*/  VIADD R17, R17, 0x4 ;  /* 0x0000000411117836 */ /* 0x000fcc0000000000 */
[----:B------:R-:W-:Y:S01]  /*03f0*/  @P2 IMAD.MOV.U32 R15, RZ, RZ, R8 ;  /* 0x000000ffff0f2224 */ /* 0x000fe200078e0008 */
[----:B------:R-:W-:Y:S06]  /*0400*/  BRA.U UP0, `(.L_x_3) ;  /* 0xfffffffd00a07547 */ /* 0x000fec000b83ffff */
[----:B------:R-:W-:Y:S01]  /*0410*/  SHF.R.U32.HI R3, RZ, 0x17, R5 ;  /* 0x00000017ff037819 */ /* 0x000fe20000011605 */
[----:B------:R-:W-:Y:S03]  /*0420*/  BSSY.RECONVERGENT B1, `(.L_x_4) ;  /* 0x0000029000017945 */ /* 0x000fe60003800200 */
[C---:B------:R-:W-:Y:S02]  /*0430*/  LOP3.LUT R8, R3.reuse, 0xe0, RZ, 0xc0, !PT ;  /* 0x000000e003087812 */ /* 0x040fe400078ec0ff */
[----:B------:R-:W-:-:S03]  /*0440*/  LOP3.LUT P6, RZ, R3, 0x1f, RZ, 0xc0, !PT ;  /* 0x0000001f03ff7812 */ /* 0x000fc600078cc0ff */
[----:B------:R-:W-:-:S05]  /*0450*/  VIADD R8, R8, 0xffffff80 ;  /* 0xffffff8008087836 */ /* 0x000fca0000000000 */
[----:B------:R-:W-:-:S05]  /*0460*/  SHF.R.U32.HI R8, RZ, 0x5, R8 ;  /* 0x00000005ff087819 */ /* 0x000fca0000011608 */
[----:B------:R-:W-:-:S05]  /*0470*/  IMAD.U32 R10, R8, -0x4, RZ ;  /* 0xfffffffc080a7824 */ /* 0x000fca00078e00ff */
[C---:B------:R-:W-:Y:S02]  /*0480*/  ISETP.EQ.AND P3, PT, R10.reuse, -0x18, PT ;  /* 0xffffffe80a00780c */ /* 0x040fe40003f62270 */
[C---:B------:R-:W-:Y:S02]  /*0490*/  ISETP.EQ.AND P4, PT, R10.reuse, -0x14, PT ;  /* 0xffffffec0a00780c */ /* 0x040fe40003f82270 */
[C---:B------:R-:W-:Y:S02]  /*04a0*/  ISETP.EQ.AND P0, PT, R10.reuse, -0x10, PT ;  /* 0xfffffff00a00780c */ /* 0x040fe40003f02270 */
[C---:B------:R-:W-:Y:S02]  /*04b0*/  ISETP.EQ.AND P1, PT, R10.reuse, -0xc, PT ;  /* 0xfffffff40a00780c */ /* 0x040fe40003f22270 */
[C---:B------:R-:W-:Y:S02]  /*04c0*/  ISETP.EQ.AND P2, PT, R10.reuse, -0x8, PT ;  /* 0xfffffff80a00780c */ /* 0x040fe40003f42270 */
[----:B------:R-:W-:-:S03]  /*04d0*/  ISETP.EQ.AND P5, PT, R10, 0x4, PT ;  /* 0x000000040a00780c */ /* 0x000fc60003fa2270 */
[----:B------:R-:W-:Y:S01]  /*04e0*/  @P3 IMAD.MOV.U32 R8, RZ, RZ, R4 ;  /* 0x000000ffff083224 */ /* 0x000fe200078e0004 */
[C---:B------:R-:W-:Y:S01]  /*04f0*/  ISETP.EQ.AND P3, PT, R10.reuse, -0x4, PT ;  /* 0xfffffffc0a00780c */ /* 0x040fe20003f62270 */
[----:B------:R-:W-:Y:S01]  /*0500*/  @P4 IMAD.MOV.U32 R8, RZ, RZ, R16 ;  /* 0x000000ffff084224 */ /* 0x000fe200078e0010 */
[----:B------:R-:W-:Y:S01]  /*0510*/  @P4 MOV R9, R4 ;  /* 0x0000000400094202 */ /* 0x000fe20000000f00 */
[----:B------:R-:W-:Y:S01]  /*0520*/  @P0 IMAD.MOV.U32 R8, RZ, RZ, R15 ;  /* 0x000000ffff080224 */ /* 0x000fe200078e000f */
[----:B------:R-:W-:Y:S01]  /*0530*/  ISETP.EQ.AND P4, PT, R10, RZ, PT ;  /* 0x000000ff0a00720c */ /* 0x000fe20003f82270 */
[----:B------:R-:W-:Y:S02]  /*0540*/  @P1 IMAD.MOV.U32 R8, RZ, RZ, R14 ;  /* 0x000000ffff081224 */ /* 0x000fe400078e000e */
[----:B------:R-:W-:Y:S02]  /*0550*/  @P2 IMAD.MOV.U32 R8, RZ, RZ, R13 ;  /* 0x000000ffff082224 */ /* 0x000fe400078e000d */
[----:B------:R-:W-:-:S02]  /*0560*/  @P0 IMAD.MOV.U32 R9, RZ, RZ, R16 ;  /* 0x000000ffff090224 */ /* 0x000fc400078e0010 */
[----:B------:R-:W-:Y:S02]  /*0570*/  @P1 IMAD.MOV.U32 R9, RZ, RZ, R15 ;  /* 0x000000ffff091224 */ /* 0x000fe400078e000f */
[----:B------:R-:W-:Y:S01]  /*0580*/  @P3 MOV R8, R12 ;  /* 0x0000000c00083202 */ /* 0x000fe20000000f00 */
[----:B------:R-:W-:Y:S02]  /*0590*/  @P2 IMAD.MOV.U32 R9, RZ, RZ, R14 ;  /* 0x000000ffff092224 */ /* 0x000fe400078e000e */
[----:B------:R-:W-:Y:S02]  /*05a0*/  @P3 IMAD.MOV.U32 R9, RZ, RZ, R13 ;  /* 0x000000ffff093224 */ /* 0x000fe400078e000d */
[----:B------:R-:W-:Y:S02]  /*05b0*/  @P4 IMAD.MOV.U32 R8, RZ, RZ, R0 ;  /* 0x000000ffff084224 */ /* 0x000fe400078e0000 */
[----:B------:R-:W-:Y:S02]  /*05c0*/  @P4 IMAD.MOV.U32 R9, RZ, RZ, R12 ;  /* 0x000000ffff094224 */ /* 0x000fe400078e000c */
[----:B------:R-:W-:-:S02]  /*05d0*/  @P5 IMAD.MOV.U32 R9, RZ, RZ, R0 ;  /* 0x000000ffff095224 */ /* 0x000fc400078e0000 */
[----:B------:R-:W-:Y:S01]  /*05e0*/  IMAD.MOV.U32 R18, RZ, RZ, R8 ;  /* 0x000000ffff127224 */ /* 0x000fe200078e0008 */
[----:B------:R-:W-:Y:S06]  /*05f0*/  @!P6 BRA `(.L_x_5) ;  /* 0x00000000002ce947 */ /* 0x000fec0003800000 */
[----:B------:R-:W-:Y:S01]  /*0600*/  @P0 IMAD.MOV.U32 R8, RZ, RZ, R4 ;  /* 0x000000ffff080224 */ /* 0x000fe200078e0004 */
[----:B------:R-:W-:Y:S01]  /*0610*/  ISETP.EQ.AND P0, PT, R10, 0x8, PT ;  /* 0x000000080a00780c */ /* 0x000fe20003f02270 */
[----:B------:R-:W-:Y:S01]  /*0620*/  @P1 IMAD.MOV.U32 R8, RZ, RZ, R16 ;  /* 0x000000ffff081224 */ /* 0x000fe200078e0010 */
[----:B------:R-:W-:Y:S01]  /*0630*/  LOP3.LUT R3, R3, 0x1f, RZ, 0xc0, !PT ;  /* 0x0000001f03037812 */ /* 0x000fe200078ec0ff */
[----:B------:R-:W-:Y:S02]  /*0640*/  @P2 IMAD.MOV.U32 R8, RZ, RZ, R15 ;  /* 0x000000ffff082224 */ /* 0x000fe400078e000f */
[----:B------:R-:W-:Y:S01]  /*0650*/  @P3 IMAD.MOV.U32 R8, RZ, RZ, R14 ;  /* 0x000000ffff083224 */ /* 0x000fe200078e000e */
[----:B------:R-:W-:Y:S01]  /*0660*/  @P4 MOV R8, R13 ;  /* 0x0000000d00084202 */ /* 0x000fe20000000f00 */
[----:B------:R-:W-:Y:S01]  /*0670*/  @P5 IMAD.MOV.U32 R8, RZ, RZ, R12 ;  /* 0x000000ffff085224 */ /* 0x000fe200078e000c */
[----:B------:R-:W-:-:S05]  /*0680*/  SHF.L.W.U32.HI R18, R9, R3, R18 ;  /* 0x0000000309127219 */ /* 0x000fca0000010e12 */
[----:B------:R-:W-:-:S05]  /*0690*/  @P0 IMAD.MOV.U32 R8, RZ, RZ, R0 ;  /* 0x000000ffff080224 */ /* 0x000fca00078e0000 */
[----:B------:R-:W-:-:S07]  /*06a0*/  SHF.L.W.U32.HI R9, R8, R3, R9 ;  /* 0x0000000308097219 */ /* 0x000fce0000010e09 */
.L_x_5:
[----:B------:R-:W-:Y:S05]  /*06b0*/  BSYNC.RECONVERGENT B1 ;  /* 0x0000000000017941 */ /* 0x000fea0003800200 */
.L_x_4:
[C---:B------:R-:W-:Y:S01]  /*06c0*/  SHF.L.W.U32.HI R3, R9.reuse, 0x2, R18 ;  /* 0x0000000209037819 */ /* 0x040fe20000010e12 */
[----:B------:R-:W-:Y:S01]  /*06d0*/  IMAD.SHL.U32 R9, R9, 0x4, RZ ;  /* 0x0000000409097824 */ /* 0x000fe200078e00ff */
[----:B------:R-:W-:Y:S01]  /*06e0*/  UMOV UR4, 0x54442d19 ;  /* 0x54442d1900047882 */ /* 0x000fe20000000000 */
[----:B------:R-:W-:Y:S01]  /*06f0*/  UMOV UR5, 0x3bf921fb ;  /* 0x3bf921fb00057882 */ /* 0x000fe20000000000 */
[----:B------:R-:W-:Y:S02]  /*0700*/  SHF.R.S32.HI R0, RZ, 0x1f, R3 ;  /* 0x0000001fff007819 */ /* 0x000fe40000011403 */
[----:B------:R-:W-:Y:S02]  /*0710*/  ISETP.GE.AND P0, PT, R5, RZ, PT ;  /* 0x000000ff0500720c */ /* 0x000fe40003f06270 */
[C---:B------:R-:W-:Y:S02]  /*0720*/  LOP3.LUT R10, R0.reuse, R9, RZ, 0x3c, !PT ;  /* 0x00000009000a7212 */ /* 0x040fe400078e3cff */
[----:B------:R-:W-:-:S02]  /*0730*/  LOP3.LUT R11, R0, R3, RZ, 0x3c, !PT ;  /* 0x00000003000b7212 */ /* 0x000fc400078e3cff */
[----:B------:R-:W-:Y:S02]  /*0740*/  SHF.R.U32.HI R0, RZ, 0x1e, R18 ;  /* 0x0000001eff007819 */ /* 0x000fe40000011612 */
[----:B------:R-:W0:Y:S01]  /*0750*/  I2F.F64.S64 R8, R10 ;  /* 0x0000000a00087312 */ /* 0x000e220000301c00 */
[C---:B------:R-:W-:Y:S02]  /*0760*/  LOP3.LUT R17, R3.reuse, R5, RZ, 0x3c, !PT ;  /* 0x0000000503117212 */ /* 0x040fe400078e3cff */
[----:B------:R-:W-:Y:S02]  /*0770*/  LEA.HI R0, R3, R0, RZ, 0x1 ;  /* 0x0000000003007211 */ /* 0x000fe400078f08ff */
[----:B------:R-:W-:-:S03]  /*0780*/  ISETP.GE.AND P1, PT, R17, RZ, PT ;  /* 0x000000ff1100720c */ /* 0x000fc60003f26270 */
[----:B------:R-:W-:-:S04]  /*0790*/  IMAD.MOV R3, RZ, RZ, -R0 ;  /* 0x000000ffff037224 */ /* 0x000fc800078e0a00 */
[----:B------:R-:W-:Y:S01]  /*07a0*/  @!P0 IMAD.MOV.U32 R0, RZ, RZ, R3 ;  /* 0x000000ffff008224 */ /* 0x000fe200078e0003 */
[----:B0-----:R-:W-:-:S10]  /*07b0*/  DMUL R8, R8, UR4 ;  /* 0x0000000408087c28 */ /* 0x001fd40008000000 */
[----:B------:R-:W0:Y:S02]  /*07c0*/  F2F.F32.F64 R8, R8 ;  /* 0x0000000800087310 */ /* 0x000e240000301000 */
[----:B0-----:R-:W-:-:S07]  /*07d0*/  FSEL R10, -R8, R8, !P1 ;  /* 0x00000008080a7208 */ /* 0x001fce0004800100 */
.L_x_2:
[----:B------:R-:W-:Y:S05]  /*07e0*/  BSYNC.RECONVERGENT B0 ;  /* 0x0000000000007941 */ /* 0x000fea0003800200 */
.L_x_1:
[----:B------:R-:W-:Y:S02]  /*07f0*/  IMAD.MOV.U32 R3, RZ, RZ, 0x37cbac00 ;  /* 0x37cbac00ff037424 */ /* 0x000fe400078e00ff */
[----:B------:R-:W-:Y:S01]  /*0800*/  FMUL R8, R10, R10 ;  /* 0x0000000a0a087220 */ /* 0x000fe20000400000 */
[C---:B------:R-:W-:Y:S01]  /*0810*/  LOP3.LUT R11, R0.reuse, 0x1, RZ, 0xc0, !PT ;  /* 0x00000001000b7812 */ /* 0x040fe200078ec0ff */
[----:B------:R-:W-:Y:S01]  /*0820*/  IMAD.MOV.U32 R18, RZ, RZ, 0x3d2aaabb ;  /* 0x3d2aaabbff127424 */ /* 0x000fe200078e00ff */
[----:B------:R-:W-:Y:S01]  /*0830*/  LOP3.LUT P1, RZ, R0, 0x2, RZ, 0xc0, !PT ;  /* 0x0000000200ff7812 */ /* 0x000fe2000782c0ff */
[----:B------:R-:W-:Y:S01]  /*0840*/  FFMA R9, R8, R3, -0.0013887860113754868507 ;  /* 0xbab607ed08097423 */ /* 0x000fe20000000003 */
[----:B------:R-:W-:Y:S01]  /*0850*/  ISETP.NE.U32.AND P0, PT, R11, 0x1, PT ;  /* 0x000000010b00780c */ /* 0x000fe20003f05070 */
[----:B------:R-:W-:Y:S01]  /*0860*/  IMAD.MOV.U32 R17, RZ, RZ, 0x3effffff ;  /* 0x3effffffff117424 */ /* 0x000fe200078e00ff */
[----:B------:R-:W-:Y:S01]  /*0870*/  FSETP.GE.AND P2, PT, |R5|, 105615, PT ;  /* 0x47ce47800500780b */ /* 0x000fe20003f46200 */
[----:B------:R-:W-:Y:S01]  /*0880*/  BSSY.RECONVERGENT B0, `(.L_x_6) ;  /* 0x000006b000007945 */ /* 0x000fe20003800200 */
[----:B------:R-:W-:-:S02]  /*0890*/  FSEL R9, R9, -0.00019574658654164522886, !P0 ;  /* 0xb94d415309097808 */ /* 0x000fc40004000000 */
[----:B------:R-:W-:Y:S02]  /*08a0*/  FSEL R11, R18, 0.0083327032625675201416, !P0 ;  /* 0x3c0885e4120b7808 */ /* 0x000fe40004000000 */
[----:B------:R-:W-:Y:S02]  /*08b0*/  FSEL R0, R10, 1, P0 ;  /* 0x3f8000000a007808 */ /* 0x000fe40000000000 */
[----:B------:R-:W-:Y:S01]  /*08c0*/  FSEL R10, -R17, -0.16666662693023681641, !P0 ;  /* 0xbe2aaaa8110a7808 */ /* 0x000fe20004000100 */
[C---:B------:R-:W-:Y:S02]  /*08d0*/  FFMA R9, R8.reuse, R9, R11 ;  /* 0x0000000908097223 */ /* 0x040fe4000000000b */
[C---:B------:R-:W-:Y:S02]  /*08e0*/  FFMA R19, R8.reuse, R0, RZ ;  /* 0x0000000008137223 */ /* 0x040fe400000000ff */
[----:B------:R-:W-:Y:S01]  /*08f0*/  FFMA R9, R8, R9, R10 ;  /* 0x0000000908097223 */ /* 0x000fe2000000000a */
[----:B------:R-:W-:-:S03]  /*0900*/  IMAD.MOV.U32 R8, RZ, RZ, R7 ;  /* 0x000000ffff087224 */ /* 0x000fc600078e0007 */
[----:B------:R-:W-:Y:S01]  /*0910*/  FFMA R19, R19, R9, R0 ;  /* 0x0000000913137223 */ /* 0x000fe20000000000 */
[----:B------:R-:W-:-:S03]  /*0920*/  MOV R0, R6 ;  /* 0x0000000600007202 */ /* 0x000fc60000000f00 */
[----:B------:R-:W-:Y:S01]  /*0930*/  @P1 FADD R19, RZ, -R19 ;  /* 0x80000013ff131221 */ /* 0x000fe20000000000 */
[----:B------:R-:W-:Y:S06]  /*0940*/  @!P2 BRA `(.L_x_7) ;  /* 0x000000040078a947 */ /* 0x000fec0003800000 */
[----:B------:R-:W-:-:S13]  /*0950*/  FSETP.NEU.AND P0, PT, |R5|, +INF , PT ;  /* 0x7f8000000500780b */ /* 0x000fda0003f0d200 */
[----:B------:R-:W-:Y:S01]  /*0960*/  @!P0 FMUL R8, RZ, R5 ;  /* 0x00000005ff088220 */ /* 0x000fe20000400000 */
[----:B------:R-:W-:Y:S01]  /*0970*/  @!P0 IMAD.MOV.U32 R0, RZ, RZ, RZ ;  /* 0x000000ffff008224 */ /* 0x000fe200078e00ff */
[----:B------:R-:W-:Y:S06]  /*0980*/  @!P0 BRA `(.L_x_7) ;  /* 0x0000000400688947 */ /* 0x000fec0003800000 */
[----:B------:R-:W-:Y:S01]  /*0990*/  IMAD.SHL.U32 R0, R5, 0x100, RZ ;  /* 0x0000010005007824 */ /* 0x000fe200078e00ff */
[----:B------:R-:W-:Y:S01]  /*09a0*/  CS2R R20, SRZ ;  /* 0x0000000000147805 */ /* 0x000fe2000001ff00 */
[----:B------:R-:W0:Y:S03]  /*09b0*/  LDCU.64 UR8, c[0x4][URZ] ;  /* 0x01000000ff0877ac */ /* 0x000e260008000a00 */
[----:B------:R-:W-:Y:S01]  /*09c0*/  LOP3.LUT R23, R0, 0x80000000, RZ, 0xfc, !PT ;  /* 0x8000000000177812 */ /* 0x000fe200078efcff */
[----:B------:R-:W-:Y:S01]  /*09d0*/  UMOV UR5, URZ ;  /* 0x000000ff00057c82 */ /* 0x000fe20008000000 */
[----:B------:R-:W-:-:S05]  /*09e0*/  UMOV UR4, URZ ;  /* 0x000000ff00047c82 */ /* 0x000fca0008000000 */
.L_x_8:
        /* <DEDUP_REMOVED lines=37> */
[--C-:B------:R-:W-:Y:S01]  /*0c40*/  @P3 IMAD.MOV.U32 R0, RZ, RZ, R4.reuse ;  /* 0x000000ffff003224 */ /* 0x100fe200078e0004 */
[C---:B------:R-:W-:Y:S01]  /*0c50*/  ISETP.EQ.AND P3, PT, R11.reuse, -0x4, PT ;  /* 0xfffffffc0b00780c */ /* 0x040fe20003f62270 */
[----:B------:R-:W-:Y:S02]  /*0c60*/  @P4 IMAD.MOV.U32 R8, RZ, RZ, R4 ;  /* 0x000000ffff084224 */ /* 0x000fe400078e0004 */
[----:B------:R-:W-:Y:S01]  /*0c70*/  @P4 IMAD.MOV.U32 R0, RZ, RZ, R16 ;  /* 0x000000ffff004224 */ /* 0x000fe200078e0010 */
[----:B------:R-:W-:Y:S01]  /*0c80*/  ISETP.EQ.AND P4, PT, R11, RZ, PT ;  /* 0x000000ff0b00720c */ /* 0x000fe20003f82270 */
[--C-:B------:R-:W-:Y:S01]  /*0c90*/  @P0 IMAD.MOV.U32 R0, RZ, RZ, R15.reuse ;  /* 0x000000ffff000224 */ /* 0x100fe200078e000f */
[----:B------:R-:W-:Y:S01]  /*0ca0*/  @P0 MOV R8, R16 ;  /* 0x0000001000080202 */ /* 0x000fe20000000f00 */
[----:B------:R-:W-:Y:S02]  /*0cb0*/  @P1 IMAD.MOV.U32 R8, RZ, RZ, R15 ;  /* 0x000000ffff081224 */ /* 0x000fe400078e000f */
[----:B------:R-:W-:-:S02]  /*0cc0*/  @P1 IMAD.MOV.U32 R0, RZ, RZ, R14 ;  /* 0x000000ffff001224 */ /* 0x000fc400078e000e */
[----:B------:R-:W-:Y:S02]  /*0cd0*/  @P2 IMAD.MOV.U32 R8, RZ, RZ, R14 ;  /* 0x000000ffff082224 */ /* 0x000fe400078e000e */
[--C-:B------:R-:W-:Y:S02]  /*0ce0*/  @P2 IMAD.MOV.U32 R0, RZ, RZ, R13.reuse ;  /* 0x000000ffff002224 */ /* 0x100fe400078e000d */
[----:B------:R-:W-:Y:S02]  /*0cf0*/  @P3 IMAD.MOV.U32 R8, RZ, RZ, R13 ;  /* 0x000000ffff083224 */ /* 0x000fe400078e000d */
[--C-:B------:R-:W-:Y:S01]  /*0d00*/  @P3 IMAD.MOV.U32 R0, RZ, RZ, R12.reuse ;  /* 0x000000ffff003224 */ /* 0x100fe200078e000c */
[----:B------:R-:W-:Y:S01]  /*0d10*/  @P4 MOV R0, R21 ;  /* 0x0000001500004202 */ /* 0x000fe20000000f00 */
[----:B------:R-:W-:Y:S02]  /*0d20*/  @P4 IMAD.MOV.U32 R8, RZ, RZ, R12 ;  /* 0x000000ffff084224 */ /* 0x000fe400078e000c */
[----:B------:R-:W-:Y:S01]  /*0d30*/  @P5 IMAD.MOV.U32 R8, RZ, RZ, R21 ;  /* 0x000000ffff085224 */ /* 0x000fe200078e0015 */
[----:B------:R-:W-:Y:S06]  /*0d40*/  @!P6 BRA `(.L_x_10) ;  /* 0x00000000002ce947 */ /* 0x000fec0003800000 */
[----:B------:R-:W-:Y:S01]  /*0d50*/  @P0 IMAD.MOV.U32 R9, RZ, RZ, R4 ;  /* 0x000000ffff090224 */ /* 0x000fe200078e0004 */
[----:B------:R-:W-:Y:S01]  /*0d60*/  ISETP.EQ.AND P0, PT, R11, 0x8, PT ;  /* 0x000000080b00780c */ /* 0x000fe20003f02270 */
[----:B------:R-:W-:Y:S01]  /*0d70*/  @P1 IMAD.MOV.U32 R9, RZ, RZ, R16 ;  /* 0x000000ffff091224 */ /* 0x000fe200078e0010 */
[----:B------:R-:W-:Y:S01]  /*0d80*/  LOP3.LUT R11, R10, 0x1f, RZ, 0xc0, !PT ;  /* 0x0000001f0a0b7812 */ /* 0x000fe200078ec0ff */
[----:B------:R-:W-:Y:S02]  /*0d90*/  @P2 IMAD.MOV.U32 R9, RZ, RZ, R15 ;  /* 0x000000ffff092224 */ /* 0x000fe400078e000f */
[----:B------:R-:W-:Y:S01]  /*0da0*/  @P3 IMAD.MOV.U32 R9, RZ, RZ, R14 ;  /* 0x000000ffff093224 */ /* 0x000fe200078e000e */
[----:B------:R-:W-:Y:S01]  /*0db0*/  SHF.L.W.U32.HI R0, R8, R11, R0 ;  /* 0x0000000b08007219 */ /* 0x000fe20000010e00 */
[----:B------:R-:W-:Y:S02]  /*0dc0*/  @P4 IMAD.MOV.U32 R9, RZ, RZ, R13 ;  /* 0x000000ffff094224 */ /* 0x000fe400078e000d */
[----:B------:R-:W-:-:S04]  /*0dd0*/  @P5 IMAD.MOV.U32 R9, RZ, RZ, R12 ;  /* 0x000000ffff095224 */ /* 0x000fc800078e000c */
[----:B------:R-:W-:-:S05]  /*0de0*/  @P0 IMAD.MOV.U32 R9, RZ, RZ, R21 ;  /* 0x000000ffff090224 */ /* 0x000fca00078e0015 */
[----:B------:R-:W-:-:S07]  /*0df0*/  SHF.L.W.U32.HI R8, R9, R11, R8 ;  /* 0x0000000b09087219 */ /* 0x000fce0000010e08 */
.L_x_10:
[----:B------:R-:W-:Y:S05]  /*0e00*/  BSYNC.RECONVERGENT B1 ;  /* 0x0000000000017941 */ /* 0x000fea0003800200 */
.L_x_9:
[C---:B------:R-:W-:Y:S01]  /*0e10*/  SHF.L.W.U32.HI R20, R8.reuse, 0x2, R0 ;  /* 0x0000000208147819 */ /* 0x040fe20000010e00 */
[----:B------:R-:W-:Y:S01]  /*0e20*/  UMOV UR4, 0x54442d19 ;  /* 0x54442d1900047882 */ /* 0x000fe20000000000 */
[----:B------:R-:W-:Y:S01]  /*0e30*/  SHF.L.U32 R8, R8, 0x2, RZ ;  /* 0x0000000208087819 */ /* 0x000fe200000006ff */
[----:B------:R-:W-:Y:S01]  /*0e40*/  UMOV UR5, 0x3bf921fb ;  /* 0x3bf921fb00057882 */ /* 0x000fe20000000000 */
[----:B------:R-:W-:Y:S02]  /*0e50*/  SHF.R.S32.HI R9, RZ, 0x1f, R20 ;  /* 0x0000001fff097819 */ /* 0x000fe40000011414 */
[----:B------:R-:W-:Y:S02]  /*0e60*/  ISETP.GE.AND P1, PT, R5, RZ, PT ;  /* 0x000000ff0500720c */ /* 0x000fe40003f26270 */
[C---:B------:R-:W-:Y:S02]  /*0e70*/  LOP3.LUT R8, R9.reuse, R8, RZ, 0x3c, !PT ;  /* 0x0000000809087212 */ /* 0x040fe400078e3cff */
[----:B------:R-:W-:-:S02]  /*0e80*/  LOP3.LUT R9, R9, R20, RZ, 0x3c, !PT ;  /* 0x0000001409097212 */ /* 0x000fc400078e3cff */
[----:B------:R-:W-:Y:S02]  /*0e90*/  SHF.R.U32.HI R0, RZ, 0x1e, R0 ;  /* 0x0000001eff007819 */ /* 0x000fe40000011600 */
[C---:B------:R-:W-:Y:S02]  /*0ea0*/  LOP3.LUT R21, R20.reuse, R5, RZ, 0x3c, !PT ;  /* 0x0000000514157212 */ /* 0x040fe400078e3cff */
[----:B------:R-:W0:Y:S01]  /*0eb0*/  I2F.F64.S64 R8, R8 ;  /* 0x0000000800087312 */ /* 0x000e220000301c00 */
[----:B------:R-:W-:Y:S02]  /*0ec0*/  LEA.HI R0, R20, R0, RZ, 0x1 ;  /* 0x0000000014007211 */ /* 0x000fe400078f08ff */
[----:B------:R-:W-:-:S03]  /*0ed0*/  ISETP.GE.AND P0, PT, R21, RZ, PT ;  /* 0x000000ff1500720c */ /* 0x000fc60003f06270 */
[----:B------:R-:W-:-:S04]  /*0ee0*/  IMAD.MOV R20, RZ, RZ, -R0 ;  /* 0x000000ffff147224 */ /* 0x000fc800078e0a00 */
[----:B------:R-:W-:Y:S01]  /*0ef0*/  @!P1 IMAD.MOV.U32 R0, RZ, RZ, R20 ;  /* 0x000000ffff009224 */ /* 0x000fe200078e0014 */
[----:B0-----:R-:W-:-:S10]  /*0f00*/  DMUL R10, R8, UR4 ;  /* 0x00000004080a7c28 */ /* 0x001fd40008000000 */
[----:B------:R-:W0:Y:S02]  /*0f10*/  F2F.F32.F64 R10, R10 ;  /* 0x0000000a000a7310 */ /* 0x000e240000301000 */
[----:B0-----:R-:W-:-:S07]  /*0f20*/  FSEL R8, -R10, R10, !P0 ;  /* 0x0000000a0a087208 */ /* 0x001fce0004000100 */
.L_x_7:
[----:B------:R-:W-:Y:S05]  /*0f30*/  BSYNC.RECONVERGENT B0 ;  /* 0x0000000000007941 */ /* 0x000fea0003800200 */
.L_x_6:
[----:B------:R-:W-:Y:S01]  /*0f40*/  LOP3.LUT R10, R0, 0x1, RZ, 0xc0, !PT ;  /* 0x00000001000a7812 */ /* 0x000fe200078ec0ff */
[----:B------:R-:W-:Y:S01]  /*0f50*/  FMUL R9, R8, R8 ;  /* 0x0000000808097220 */ /* 0x000fe20000400000 */
[----:B------:R-:W-:Y:S01]  /*0f60*/  LOP3.LUT P1, RZ, R0, 0x2, RZ, 0xc0, !PT ;  /* 0x0000000200ff7812 */ /* 0x000fe2000782c0ff */
[----:B------:R-:W-:Y:S01]  /*0f70*/  BSSY.RECONVERGENT B0, `(.L_x_11) ;  /* 0x0000070000007945 */ /* 0x000fe20003800200 */
[----:B------:R-:W-:Y:S01]  /*0f80*/  ISETP.NE.U32.AND P0, PT, R10, 0x1, PT ;  /* 0x000000010a00780c */ /* 0x000fe20003f05070 */
[----:B------:R-:W-:Y:S01]  /*0f90*/  FFMA R10, R9, R3, -0.0013887860113754868507 ;  /* 0xbab607ed090a7423 */ /* 0x000fe20000000003 */
[----:B------:R-:W-:Y:S02]  /*0fa0*/  FSETP.GE.AND P2, PT, |R5|, 105615, PT ;  /* 0x47ce47800500780b */ /* 0x000fe40003f46200 */
[----:B------:R-:W-:Y:S02]  /*0fb0*/  FSEL R18, R18, 0.0083327032625675201416, !P0 ;  /* 0x3c0885e412127808 */ /* 0x000fe40004000000 */
[----:B------:R-:W-:-:S02]  /*0fc0*/  FSEL R10, R10, -0.00019574658654164522886, !P0 ;  /* 0xb94d41530a0a7808 */ /* 0x000fc40004000000 */
[----:B------:R-:W-:Y:S02]  /*0fd0*/  FSEL R0, R8, 1, P0 ;  /* 0x3f80000008007808 */ /* 0x000fe40000000000 */
[----:B------:R-:W-:Y:S01]  /*0fe0*/  FSEL R17, -R17, -0.16666662693023681641, !P0 ;  /* 0xbe2aaaa811117808 */ /* 0x000fe20004000100 */
[C---:B------:R-:W-:Y:S02]  /*0ff0*/  FFMA R10, R9.reuse, R10, R18 ;  /* 0x0000000a090a7223 */ /* 0x040fe40000000012 */
[C---:B------:R-:W-:Y:S02]  /*1000*/  FFMA R11, R9.reuse, R0, RZ ;  /* 0x00000000090b7223 */ /* 0x040fe400000000ff */
[----:B------:R-:W-:Y:S01]  /*1010*/  FFMA R10, R9, R10, R17 ;  /* 0x0000000a090a7223 */ /* 0x000fe20000000011 */
[----:B------:R-:W-:-:S03]  /*1020*/  IMAD.MOV.U32 R9, RZ, RZ, R6 ;  /* 0x000000ffff097224 */ /* 0x000fc600078e0006 */
[----:B------:R-:W-:Y:S01]  /*1030*/  FFMA R0, R11, R10, R0 ;  /* 0x0000000a0b007223 */ /* 0x000fe20000000000 */
[----:B------:R-:W-:-:S03]  /*1040*/  IMAD.MOV.U32 R10, RZ, RZ, R7 ;  /* 0x000000ffff0a7224 */ /* 0x000fc600078e0007 */
[----:B------:R-:W-:-:S04]  /*1050*/  @P1 FADD R0, RZ, -R0 ;  /* 0x80000000ff001221 */ /* 0x000fc80000000000 */
[----:B------:R-:W-:Y:S01]  /*1060*/  FMUL R8, R19, R0 ;  /* 0x0000000013087220 */ /* 0x000fe20000400000 */
[----:B------:R-:W-:Y:S06]  /*1070*/  @!P2 BRA `(.L_x_12) ;  /* 0x00000004007ca947 */ /* 0x000fec0003800000 */
        /* <DEDUP_REMOVED lines=11> */
.L_x_13:
[----:B0-----:R-:W-:Y:S01]  /*1130*/  MOV R18, UR8 ;  /* 0x0000000800127c02 */ /* 0x001fe20008000f00 */
        /* <DEDUP_REMOVED lines=16> */
[--C-:B------:R-:W-:Y:S02]  /*1240*/  @P1 IMAD.MOV.U32 R16, RZ, RZ, R0.reuse ;  /* 0x000000ffff101224 */ /* 0x100fe400078e0000 */
[--C-:B------:R-:W-:Y:S02]  /*1250*/  @P3 IMAD.MOV.U32 R14, RZ, RZ, R0.reuse ;  /* 0x000000ffff0e3224 */ /* 0x100fe400078e0000 */
[--C-:B------:R-:W-:Y:S02]  /*1260*/  @P4 IMAD.MOV.U32 R13, RZ, RZ, R0.reuse ;  /* 0x000000ffff0d4224 */ /* 0x100fe400078e0000 */
[----:B------:R-:W-:Y:S02]  /*1270*/  @P5 IMAD.MOV.U32 R12, RZ, RZ, R0 ;  /* 0x000000ffff0c5224 */ /* 0x000fe400078e0000 */
[----:B------:R-:W-:-:S04]  /*1280*/  VIADD R20, R20, 0x4 ;  /* 0x0000000414147836 */ /* 0x000fc80000000000 */
[----:B------:R-:W-:Y:S01]  /*1290*/  @P2 IMAD.MOV.U32 R15, RZ, RZ, R0 ;  /* 0x000000ffff0f2224 */ /* 0x000fe200078e0000 */
[----:B------:R-:W-:Y:S06]  /*12a0*/  BRA.U UP0, `(.L_x_13) ;  /* 0xfffffffd00a07547 */ /* 0x000fec000b83ffff */
[----:B------:R-:W-:Y:S01]  /*12b0*/  SHF.R.U32.HI R17, RZ, 0x17, R5 ;  /* 0x00000017ff117819 */ /* 0x000fe20000011605 */
[----:B------:R-:W-:Y:S03]  /*12c0*/  BSSY.RECONVERGENT B1, `(.L_x_14) ;  /* 0x0000028000017945 */ /* 0x000fe60003800200 */
[C---:B------:R-:W-:Y:S02]  /*12d0*/  LOP3.LUT R0, R17.reuse, 0xe0, RZ, 0xc0, !PT ;  /* 0x000000e011007812 */ /* 0x040fe400078ec0ff */
[----:B------:R-:W-:Y:S02]  /*12e0*/  LOP3.LUT P6, RZ, R17, 0x1f, RZ, 0xc0, !PT ;  /* 0x0000001f11ff7812 */ /* 0x000fe400078cc0ff */
[----:B------:R-:W-:-:S04]  /*12f0*/  IADD3 R0, PT, PT, R0, -0x80, RZ ;  /* 0xffffff8000007810 */ /* 0x000fc80007ffe0ff */
        /* <DEDUP_REMOVED lines=11> */
[--C-:B------:R-:W-:Y:S01]  /*13b0*/  @P4 IMAD.MOV.U32 R0, RZ, RZ, R16.reuse ;  /* 0x000000ffff004224 */ /* 0x100fe200078e0010 */
[----:B------:R-:W-:Y:S01]  /*13c0*/  ISETP.EQ.AND P4, PT, R18, RZ, PT ;  /* 0x000000ff1200720c */ /* 0x000fe20003f82270 */
[----:B------:R-:W-:Y:S02]  /*13d0*/  @P0 IMAD.MOV.U32 R10, RZ, RZ, R16 ;  /* 0x000000ffff0a0224 */ /* 0x000fe400078e0010 */
[--C-:B------:R-:W-:Y:S02]  /*13e0*/  @P0 IMAD.MOV.U32 R0, RZ, RZ, R15.reuse ;  /* 0x000000ffff000224 */ /* 0x100fe400078e000f */
[----:B------:R-:W-:Y:S01]  /*13f0*/  @P1 IMAD.MOV.U32 R10, RZ, RZ, R15 ;  /* 0x000000ffff0a1224 */ /* 0x000fe200078e000f */
[----:B------:R-:W-:Y:S01]  /*1400*/  @P2 MOV R10, R14 ;  /* 0x0000000e000a2202 */ /* 0x000fe20000000f00 */
[----:B------:R-:W-:-:S02]  /*1410*/  @P1 IMAD.MOV.U32 R0, RZ, RZ, R14 ;  /* 0x000000ffff001224 */ /* 0x000fc400078e000e */
[--C-:B------:R-:W-:Y:S02]  /*1420*/  @P2 IMAD.MOV.U32 R0, RZ, RZ, R13.reuse ;  /* 0x000000ffff002224 */ /* 0x100fe400078e000d */
[----:B------:R-:W-:Y:S02]  /*1430*/  @P3 IMAD.MOV.U32 R10, RZ, RZ, R13 ;  /* 0x000000ffff0a3224 */ /* 0x000fe400078e000d */
[--C-:B------:R-:W-:Y:S02]  /*1440*/  @P3 IMAD.MOV.U32 R0, RZ, RZ, R12.reuse ;  /* 0x000000ffff003224 */ /* 0x100fe400078e000c */
[----:B------:R-:W-:Y:S02]  /*1450*/  @P4 IMAD.MOV.U32 R10, RZ, RZ, R12 ;  /* 0x000000ffff0a4224 */ /* 0x000fe400078e000c */
[--C-:B------:R-:W-:Y:S02]  /*1460*/  @P4 IMAD.MOV.U32 R0, RZ, RZ, R9.reuse ;  /* 0x000000ffff004224 */ /* 0x100fe400078e0009 */
[----:B------:R-:W-:Y:S01]  /*1470*/  @P5 IMAD.MOV.U32 R10, RZ, RZ, R9 ;  /* 0x000000ffff0a5224 */ /* 0x000fe200078e0009 */
[----:B------:R-:W-:Y:S06]  /*1480*/  @!P6 BRA `(.L_x_15) ;  /* 0x00000000002ce947 */ /* 0x000fec0003800000 */
[----:B------:R-:W-:Y:S01]  /*1490*/  @P0 IMAD.MOV.U32 R11, RZ, RZ, R4 ;  /* 0x000000ffff0b0224 */ /* 0x000fe200078e0004 */
[----:B------:R-:W-:Y:S01]  /*14a0*/  ISETP.EQ.AND P0, PT, R18, 0x8, PT ;  /* 0x000000081200780c */ /* 0x000fe20003f02270 */
[----:B------:R-:W-:Y:S01]  /*14b0*/  @P1 IMAD.MOV.U32 R11, RZ, RZ, R16 ;  /* 0x000000ffff0b1224 */ /* 0x000fe200078e0010 */
[----:B------:R-:W-:Y:S01]  /*14c0*/  @P2 MOV R11, R15 ;  /* 0x0000000f000b2202 */ /* 0x000fe20000000f00 */
[----:B------:R-:W-:Y:S01]  /*14d0*/  @P3 IMAD.MOV.U32 R11, RZ, RZ, R14 ;  /* 0x000000ffff0b3224 */ /* 0x000fe200078e000e */
[----:B------:R-:W-:Y:S01]  /*14e0*/  LOP3.LUT R17, R17, 0x1f, RZ, 0xc0, !PT ;  /* 0x0000001f11117812 */ /* 0x000fe200078ec0ff */
[----:B------:R-:W-:Y:S02]  /*14f0*/  @P4 IMAD.MOV.U32 R11, RZ, RZ, R13 ;  /* 0x000000ffff0b4224 */ /* 0x000fe400078e000d */
[----:B------:R-:W-:Y:S01]  /*1500*/  @P5 IMAD.MOV.U32 R11, RZ, RZ, R12 ;  /* 0x000000ffff0b5224 */ /* 0x000fe200078e000c */
[----:B------:R-:W-:-:S05]  /*1510*/  SHF.L.W.U32.HI R0, R10, R17, R0 ;  /* 0x000000110a007219 */ /* 0x000fca0000010e00 */
[----:B------:R-:W-:-:S05]  /*1520*/  @P0 IMAD.MOV.U32 R11, RZ, RZ, R9 ;  /* 0x000000ffff0b0224 */ /* 0x000fca00078e0009 */
[----:B------:R-:W-:-:S07]  /*1530*/  SHF.L.W.U32.HI R10, R11, R17, R10 ;  /* 0x000000110b0a7219 */ /* 0x000fce0000010e0a */
.L_x_15:
[----:B------:R-:W-:Y:S05]  /*1540*/  BSYNC.RECONVERGENT B1 ;  /* 0x0000000000017941 */ /* 0x000fea0003800200 */
.L_x_14:
        /* <DEDUP_REMOVED lines=18> */
.L_x_12:
[----:B------:R-:W-:Y:S05]  /*1670*/  BSYNC.RECONVERGENT B0 ;  /* 0x0000000000007941 */ /* 0x000fea0003800200 */
.L_x_11:
[C---:B------:R-:W-:Y:S01]  /*1680*/  LOP3.LUT R17, R9.reuse, 0x1, RZ, 0xc0, !PT ;  /* 0x0000000109117812 */ /* 0x040fe200078ec0ff */
[----:B------:R-:W-:Y:S01]  /*1690*/  FMUL R11, R10, R10 ;  /* 0x0000000a0a0b7220 */ /* 0x000fe20000400000 */
[----:B------:R-:W-:Y:S01]  /*16a0*/  IMAD.MOV.U32 R18, RZ, RZ, 0x3e2aaaa8 ;  /* 0x3e2aaaa8ff127424 */ /* 0x000fe200078e00ff */
[----:B------:R-:W-:Y:S01]  /*16b0*/  IADD3 R9, PT, PT, R9, 0x1, RZ ;  /* 0x0000000109097810 */ /* 0x000fe20007ffe0ff */
[----:B------:R-:W-:Y:S01]  /*16c0*/  BSSY.RECONVERGENT B0, `(.L_x_16) ;  /* 0x000006e000007945 */ /* 0x000fe20003800200 */
[----:B------:R-:W-:Y:S01]  /*16d0*/  ISETP.NE.U32.AND P0, PT, R17, 0x1, PT ;  /* 0x000000011100780c */ /* 0x000fe20003f05070 */
[----:B------:R-:W-:Y:S01]  /*16e0*/  FFMA R0, R11, R3, -0.0013887860113754868507 ;  /* 0xbab607ed0b007423 */ /* 0x000fe20000000003 */
[----:B------:R-:W-:Y:S01]  /*16f0*/  IMAD.MOV.U32 R17, RZ, RZ, 0x3c0885e4 ;  /* 0x3c0885e4ff117424 */ /* 0x000fe200078e00ff */
[----:B------:R-:W-:Y:S02]  /*1700*/  FSETP.GE.AND P2, PT, |R5|, 105615, PT ;  /* 0x47ce47800500780b */ /* 0x000fe40003f46200 */
[----:B------:R-:W-:-:S02]  /*1710*/  LOP3.LUT P1, RZ, R9, 0x2, RZ, 0xc0, !PT ;  /* 0x0000000209ff7812 */ /* 0x000fc4000782c0ff */
[----:B------:R-:W-:Y:S02]  /*1720*/  FSEL R20, R0, -0.00019574658654164522886, P0 ;  /* 0xb94d415300147808 */ /* 0x000fe40000000000 */
[----:B------:R-:W-:Y:S02]  /*1730*/  FSEL R22, R17, 0.041666727513074874878, !P0 ;  /* 0x3d2aaabb11167808 */ /* 0x000fe40004000000 */
[----:B------:R-:W-:Y:S02]  /*1740*/  FSEL R0, R10, 1, !P0 ;  /* 0x3f8000000a007808 */ /* 0x000fe40004000000 */
[----:B------:R-:W-:Y:S01]  /*1750*/  FSEL R19, -R18, -0.4999999701976776123, !P0 ;  /* 0xbeffffff12137808 */ /* 0x000fe20004000100 */
[C---:B------:R-:W-:Y:S02]  /*1760*/  FFMA R20, R11.reuse, R20, R22 ;  /* 0x000000140b147223 */ /* 0x040fe40000000016 */
[C---:B------:R-:W-:Y:S02]  /*1770*/  FFMA R9, R11.reuse, R0, RZ ;  /* 0x000000000b097223 */ /* 0x040fe400000000ff */
[----:B------:R-:W-:-:S04]  /*1780*/  FFMA R19, R11, R20, R19 ;  /* 0x000000140b137223 */ /* 0x000fc80000000013 */
[----:B------:R-:W-:-:S04]  /*1790*/  FFMA R9, R9, R19, R0 ;  /* 0x0000001309097223 */ /* 0x000fc80000000000 */
[----:B------:R-:W-:Y:S01]  /*17a0*/  @P1 FADD R9, RZ, -R9 ;  /* 0x80000009ff091221 */ /* 0x000fe20000000000 */
        /* <DEDUP_REMOVED lines=12> */
.L_x_18:
        /* <DEDUP_REMOVED lines=11> */
[----:B------:R-:W-:-:S02]  /*1920*/  ISETP.EQ.AND P4, PT, R20, 0x10, PT ;  /* 0x000000101400780c */ /* 0x000fc40003f82270 */
[C---:B------:R-:W-:Y:S01]  /*1930*/  ISETP.EQ.AND P5, PT, R20.reuse, 0x14, PT ;  /* 0x000000141400780c */ /* 0x040fe20003fa2270 */
[----:B------:R-:W-:Y:S02]  /*1940*/  VIADD R20, R20, 0x4 ;  /* 0x0000000414147836 */ /* 0x000fe40000000000 */
[----:B--2---:R-:W-:-:S03]  /*1950*/  IMAD.WIDE.U32 R10, R6, R21, RZ ;  /* 0x00000015060a7225 */ /* 0x004fc600078e00ff */
[----:B------:R-:W-:-:S04]  /*1960*/  IADD3 R0, P6, PT, R10, R19, RZ ;  /* 0x000000130a007210 */ /* 0x000fc80007fde0ff */
[----:B------:R-:W-:Y:S01]  /*1970*/  IADD3.X R19, PT, PT, R11, UR5, RZ, P6, !PT ;  /* 0x000000050b137c10 */ /* 0x000fe2000b7fe4ff */
[--C-:B------:R-:W-:Y:S01]  /*1980*/  @P0 IMAD.MOV.U32 R4, RZ, RZ, R0.reuse ;  /* 0x000000ffff040224 */ /* 0x100fe200078e0000 */
[----:B------:R-:W-:Y:S01]  /*1990*/  @P1 MOV R16, R0 ;  /* 0x0000000000101202 */ /* 0x000fe20000000f00 */
[--C-:B------:R-:W-:Y:S02]  /*19a0*/  @P2 IMAD.MOV.U32 R15, RZ, RZ, R0.reuse ;  /* 0x000000ffff0f2224 */ /* 0x100fe400078e0000 */
[--C-:B------:R-:W-:Y:S02]  /*19b0*/  @P3 IMAD.MOV.U32 R14, RZ, RZ, R0.reuse ;  /* 0x000000ffff0e3224 */ /* 0x100fe400078e0000 */
[--C-:B------:R-:W-:Y:S02]  /*19c0*/  @P4 IMAD.MOV.U32 R13, RZ, RZ, R0.reuse ;  /* 0x000000ffff0d4224 */ /* 0x100fe400078e0000 */
        /* <DEDUP_REMOVED lines=14> */
[----:B------:R-:W-:-:S03]  /*1ab0*/  ISETP.EQ.AND P5, PT, R10, RZ, PT ;  /* 0x000000ff0a00720c */ /* 0x000fc60003fa2270 */
[----:B------:R-:W-:Y:S01]  /*1ac0*/  @P3 IMAD.MOV.U32 R0, RZ, RZ, R4 ;  /* 0x000000ffff003224 */ /* 0x000fe200078e0004 */
[C---:B------:R-:W-:Y:S01]  /*1ad0*/  ISETP.EQ.AND P3, PT, R10.reuse, -0x4, PT ;  /* 0xfffffffc0a00780c */ /* 0x040fe20003f62270 */
[--C-:B------:R-:W-:Y:S01]  /*1ae0*/  @P4 IMAD.MOV.U32 R0, RZ, RZ, R16.reuse ;  /* 0x000000ffff004224 */ /* 0x100fe200078e0010 */
[----:B------:R-:W-:Y:S01]  /*1af0*/  @P4 MOV R6, R4 ;  /* 0x0000000400064202 */ /* 0x000fe20000000f00 */
[----:B------:R-:W-:Y:S01]  /*1b00*/  @P2 IMAD.MOV.U32 R6, RZ, RZ, R16 ;  /* 0x000000ffff062224 */ /* 0x000fe200078e0010 */
[----:B------:R-:W-:Y:S01]  /*1b10*/  ISETP.EQ.AND P4, PT, R10, 0x4, PT ;  /* 0x000000040a00780c */ /* 0x000fe20003f82270 */
[--C-:B------:R-:W-:Y:S02]  /*1b20*/  @P2 IMAD.MOV.U32 R0, RZ, RZ, R15.reuse ;  /* 0x000000ffff002224 */ /* 0x100fe400078e000f */
[----:B------:R-:W-:Y:S02]  /*1b30*/  @P1 IMAD.MOV.U32 R6, RZ, RZ, R15 ;  /* 0x000000ffff061224 */ /* 0x000fe400078e000f */
[----:B------:R-:W-:-:S02]  /*1b40*/  @P1 IMAD.MOV.U32 R0, RZ, RZ, R14 ;  /* 0x000000ffff001224 */ /* 0x000fc400078e000e */
[----:B------:R-:W-:Y:S02]  /*1b50*/  @P0 IMAD.MOV.U32 R6, RZ, RZ, R14 ;  /* 0x000000ffff060224 */ /* 0x000fe400078e000e */
[----:B------:R-:W-:Y:S01]  /*1b60*/  @P0 IMAD.MOV.U32 R0, RZ, RZ, R13 ;  /* 0x000000ffff000224 */ /* 0x000fe200078e000d */
[----:B------:R-:W-:Y:S01]  /*1b70*/  @P3 MOV R6, R13 ;  /* 0x0000000d00063202 */ /* 0x000fe20000000f00 */
[--C-:B------:R-:W-:Y:S02]  /*1b80*/  @P3 IMAD.MOV.U32 R0, RZ, RZ, R12.reuse ;  /* 0x000000ffff003224 */ /* 0x100fe400078e000c */
[----:B------:R-:W-:Y:S02]  /*1b90*/  @P5 IMAD.MOV.U32 R6, RZ, RZ, R12 ;  /* 0x000000ffff065224 */ /* 0x000fe400078e000c */
[--C-:B------:R-:W-:Y:S02]  /*1ba0*/  @P5 IMAD.MOV.U32 R0, RZ, RZ, R19.reuse ;  /* 0x000000ffff005224 */ /* 0x100fe400078e0013 */
[----:B------:R-:W-:Y:S01]  /*1bb0*/  @P4 IMAD.MOV.U32 R6, RZ, RZ, R19 ;  /* 0x000000ffff064224 */ /* 0x000fe200078e0013 */
[----:B------:R-:W-:Y:S06]  /*1bc0*/  @!P6 BRA `(.L_x_20) ;  /* 0x000000000028e947 */ /* 0x000fec0003800000 */
[----:B------:R-:W-:Y:S01]  /*1bd0*/  @P1 IMAD.MOV.U32 R4, RZ, RZ, R16 ;  /* 0x000000ffff041224 */ /* 0x000fe200078e0010 */
[----:B------:R-:W-:Y:S01]  /*1be0*/  LOP3.LUT R7, R7, 0x1f, RZ, 0xc0, !PT ;  /* 0x0000001f07077812 */ /* 0x000fe200078ec0ff */
[----:B------:R-:W-:Y:S01]  /*1bf0*/  @P0 IMAD.MOV.U32 R4, RZ, RZ, R15 ;  /* 0x000000ffff040224 */ /* 0x000fe200078e000f */
[----:B------:R-:W-:Y:S01]  /*1c00*/  ISETP.EQ.AND P0, PT, R10, 0x8, PT ;  /* 0x000000080a00780c */ /* 0x000fe20003f02270 */
[----:B------:R-:W-:Y:S01]  /*1c10*/  @P3 IMAD.MOV.U32 R4, RZ, RZ, R14 ;  /* 0x000000ffff043224 */ /* 0x000fe200078e000e */
[----:B------:R-:W-:Y:S01]  /*1c20*/  @P5 MOV R4, R13 ;  /* 0x0000000d00045202 */ /* 0x000fe20000000f00 */
[----:B------:R-:W-:Y:S01]  /*1c30*/  @P4 IMAD.MOV.U32 R4, RZ, RZ, R12 ;  /* 0x000000ffff044224 */ /* 0x000fe200078e000c */
[----:B------:R-:W-:-:S09]  /*1c40*/  SHF.L.W.U32.HI R0, R6, R7, R0 ;  /* 0x0000000706007219 */ /* 0x000fd20000010e00 */
[----:B------:R-:W-:-:S05]  /*1c50*/  @P0 IMAD.MOV.U32 R4, RZ, RZ, R19 ;  /* 0x000000ffff040224 */ /* 0x000fca00078e0013 */
[----:B------:R-:W-:-:S07]  /*1c60*/  SHF.L.W.U32.HI R6, R4, R7, R6 ;  /* 0x0000000704067219 */ /* 0x000fce0000010e06 */
.L_x_20:
[----:B------:R-:W-:Y:S05]  /*1c70*/  BSYNC.RECONVERGENT B1 ;  /* 0x0000000000017941 */ /* 0x000fea0003800200 */
.L_x_19:
        /* <DEDUP_REMOVED lines=10> */
[----:B------:R-:W-:-:S04]  /*1d20*/  LOP3.LUT R5, R4, R5, RZ, 0x3c, !PT ;  /* 0x0000000504057212 */ /* 0x000fc800078e3cff */
[----:B------:R-:W-:Y:S01]  /*1d30*/  ISETP.GE.AND P0, PT, R5, RZ, PT ;  /* 0x000000ff0500720c */ /* 0x000fe20003f06270 */
[----:B0-----:R-:W-:Y:S01]  /*1d40*/  DMUL R10, R6, UR4 ;  /* 0x00000004060a7c28 */ /* 0x001fe20008000000 */
[----:B------:R-:W-:-:S05]  /*1d50*/  LEA.HI R6, R4, R0, RZ, 0x1 ;  /* 0x0000000004067211 */ /* 0x000fca00078f08ff */
[----:B------:R-:W-:-:S04]  /*1d60*/  IMAD.MOV R0, RZ, RZ, -R6 ;  /* 0x000000ffff007224 */ /* 0x000fc800078e0a06 */
[----:B------:R-:W0:Y:S01]  /*1d70*/  F2F.F32.F64 R10, R10 ;  /* 0x0000000a000a7310 */ /* 0x000e220000301000 */
[----:B------:R-:W-:Y:S01]  /*1d80*/  @!P1 IMAD.MOV.U32 R6, RZ, RZ, R0 ;  /* 0x000000ffff069224 */ /* 0x000fe200078e0000 */
[----:B0-----:R-:W-:-:S07]  /*1d90*/  FSEL R7, -R10, R10, !P0 ;  /* 0x0000000a0a077208 */ /* 0x001fce0004000100 */
.L_x_17:
[----:B------:R-:W-:Y:S05]  /*1da0*/  BSYNC.RECONVERGENT B0 ;  /* 0x0000000000007941 */ /* 0x000fea0003800200 */
.L_x_16:
[----:B------:R-:W-:Y:S01]  /*1db0*/  FMUL R10, R7, R7 ;  /* 0x00000007070a7220 */ /* 0x000fe20000400000 */
[C---:B------:R-:W-:Y:S01]  /*1dc0*/  LOP3.LUT R0, R6.reuse, 0x1, RZ, 0xc0, !PT ;  /* 0x0000000106007812 */ /* 0x040fe200078ec0ff */
[----:B------:R-:W0:Y:S01]  /*1dd0*/  LDC.64 R4, c[0x0][0x380] ;  /* 0x0000e000ff047b82 */ /* 0x000e220000000a00 */
[----:B------:R-:W-:Y:S02]  /*1de0*/  VIADD R6, R6, 0x1 ;  /* 0x0000000106067836 */ /* 0x000fe40000000000 */
[----:B------:R-:W-:Y:S01]  /*1df0*/  FFMA R3, R10, R3, -0.0013887860113754868507 ;  /* 0xbab607ed0a037423 */ /* 0x000fe20000000003 */
[----:B------:R-:W-:Y:S02]  /*1e00*/  ISETP.NE.U32.AND P0, PT, R0, 0x1, PT ;  /* 0x000000010000780c */ /* 0x000fe40003f05070 */
[----:B------:R-:W-:Y:S02]  /*1e10*/  LOP3.LUT P1, RZ, R6, 0x2, RZ, 0xc0, !PT ;  /* 0x0000000206ff7812 */ /* 0x000fe4000782c0ff */
[----:B------:R-:W-:-:S02]  /*1e20*/  FSEL R17, R17, 0.041666727513074874878, !P0 ;  /* 0x3d2aaabb11117808 */ /* 0x000fc40004000000 */
[----:B------:R-:W-:Y:S02]  /*1e30*/  FSEL R3, R3, -0.00019574658654164522886, P0 ;  /* 0xb94d415303037808 */ /* 0x000fe40000000000 */
[----:B------:R-:W-:Y:S02]  /*1e40*/  FSEL R18, -R18, -0.4999999701976776123, !P0 ;  /* 0xbeffffff12127808 */ /* 0x000fe40004000100 */
[----:B------:R-:W-:Y:S01]  /*1e50*/  FSEL R0, R7, 1, !P0 ;  /* 0x3f80000007007808 */ /* 0x000fe20004000000 */
[----:B------:R-:W-:-:S04]  /*1e60*/  FFMA R3, R10, R3, R17 ;  /* 0x000000030a037223 */ /* 0x000fc80000000011 */
[C---:B------:R-:W-:Y:S01]  /*1e70*/  FFMA R18, R10.reuse, R3, R18 ;  /* 0x000000030a127223 */ /* 0x040fe20000000012 */
[----:B------:R-:W-:-:S04]  /*1e80*/  FFMA R3, R10, R0, RZ ;  /* 0x000000000a037223 */ /* 0x000fc800000000ff */
[----:B------:R-:W-:Y:S01]  /*1e90*/  FFMA R0, R3, R18, R0 ;  /* 0x0000001203007223 */ /* 0x000fe20000000000 */
[----:B0-----:R-:W-:-:S04]  /*1ea0*/  IMAD.WIDE R4, R2, 0x4, R4 ;  /* 0x0000000402047825 */ /* 0x001fc800078e0204 */
[----:B------:R-:W-:-:S04]  /*1eb0*/  @P1 FADD R0, RZ, -R0 ;  /* 0x80000000ff001221 */ /* 0x000fc80000000000 */
[----:B------:R-:W-:-:S05]  /*1ec0*/  FFMA R9, -R9, R0, R8 ;  /* 0x0000000009097223 */ /* 0x000fca0000000108 */
[----:B------:R-:W-:Y:S01]  /*1ed0*/  STG.E desc[UR6][R4.64], R9 ;  /* 0x0000000904007986 */ /* 0x000fe2000c101906 */
[----:B------:R-:W-:Y:S05]  /*1ee0*/  EXIT ;  /* 0x000000000000794d */ /* 0x000fea0003800000 */
.L_x_21:
        /* <DEDUP_REMOVED lines=9> */
.L_x_23:


//--------------------- .nv.global.init           --------------------------
	.section	.nv.global.init,"aw",@progbits
	.align	4
.nv.global.init:
	.type		__cudart_i2opi_f,@object
	.size		__cudart_i2opi_f,(.L_2 - __cudart_i2opi_f)
__cudart_i2opi_f:
        /*0000*/ 	.byte	0x41, 0x90, 0x43, 0x3c, 0x99, 0x95, 0x62, 0xdb, 0xc0, 0xdd, 0x34, 0xf5, 0xd1, 0x57, 0x27, 0xfc
        /*0010*/ 	.byte	0x29, 0x15, 0x44, 0x4e, 0x6e, 0x83, 0xf9, 0xa2
.L_2:


//--------------------- .nv.shared.reserved.0     --------------------------
	.section	.nv.shared.reserved.0,"aw",@nobits
	.weak		__nv_reservedSMEM_offset_0_alias
	.size		__nv_reservedSMEM_offset_0_alias, 0, 64
	.other		__nv_reservedSMEM_offset_0_alias,@"STO_CUDA_RESERVED_SHARED STV_DEFAULT"
__nv_reservedSMEM_offset_0_alias:
	.zero		0
	.zero		64


//--------------------- .nv.constant0._Z11fooConstantPfii --------------------------
	.section	.nv.constant0._Z11fooConstantPfii,"a",@progbits
	.sectionflags	@""
	.align	4
.nv.constant0._Z11fooConstantPfii:
	.zero		912


//--------------------- .nv.constant0._Z3fooPfii  --------------------------
	.section	.nv.constant0._Z3fooPfii,"a",@progbits
	.sectionflags	@""
	.align	4
.nv.constant0._Z3fooPfii:
	.zero		912


//--------------------- SYMBOLS --------------------------

	.type		.nv.reservedSmem.offset0,@object
	.size		.nv.reservedSmem.offset0,0x4
